//
// Generated by NVIDIA NVVM Compiler
//
// Compiler Build ID: CL-36424714
// Cuda compilation tools, release 13.0, V13.0.88
// Based on NVVM 20.0.0
//

.version 9.0
.target sm_100
.address_size 64

	// .globl	_Z14calcNodeSimplePdS_S_ddddii
// _ZZ8calcNodePdS_S_ddddiiE2sc has been demoted

.visible .entry _Z14calcNodeSimplePdS_S_ddddii(
	.param .u64 .ptr .align 1 _Z14calcNodeSimplePdS_S_ddddii_param_0,
	.param .u64 .ptr .align 1 _Z14calcNodeSimplePdS_S_ddddii_param_1,
	.param .u64 .ptr .align 1 _Z14calcNodeSimplePdS_S_ddddii_param_2,
	.param .f64 _Z14calcNodeSimplePdS_S_ddddii_param_3,
	.param .f64 _Z14calcNodeSimplePdS_S_ddddii_param_4,
	.param .f64 _Z14calcNodeSimplePdS_S_ddddii_param_5,
	.param .f64 _Z14calcNodeSimplePdS_S_ddddii_param_6,
	.param .u32 _Z14calcNodeSimplePdS_S_ddddii_param_7,
	.param .u32 _Z14calcNodeSimplePdS_S_ddddii_param_8
)
{
	.reg .pred 	%p<8>;
	.reg .b32 	%r<27>;
	.reg .b64 	%rd<37>;
	.reg .b64 	%fd<39>;

	ld.param.u64 	%rd3, [_Z14calcNodeSimplePdS_S_ddddii_param_0];
	ld.param.u64 	%rd4, [_Z14calcNodeSimplePdS_S_ddddii_param_1];
	ld.param.u64 	%rd5, [_Z14calcNodeSimplePdS_S_ddddii_param_2];
	ld.param.f64 	%fd1, [_Z14calcNodeSimplePdS_S_ddddii_param_3];
	ld.param.f64 	%fd2, [_Z14calcNodeSimplePdS_S_ddddii_param_4];
	ld.param.f64 	%fd3, [_Z14calcNodeSimplePdS_S_ddddii_param_5];
	ld.param.u32 	%r6, [_Z14calcNodeSimplePdS_S_ddddii_param_7];
	ld.param.u32 	%r8, [_Z14calcNodeSimplePdS_S_ddddii_param_8];
	cvta.to.global.u64 	%rd1, %rd5;
	cvta.to.global.u64 	%rd2, %rd4;
	mov.u32 	%r9, %ctaid.x;
	mov.u32 	%r10, %ntid.x;
	mov.u32 	%r11, %tid.x;
	mad.lo.s32 	%r1, %r9, %r10, %r11;
	mov.u32 	%r12, %ctaid.y;
	mov.u32 	%r13, %ntid.y;
	mov.u32 	%r14, %tid.y;
	mad.lo.s32 	%r15, %r12, %r13, %r14;
	setp.gt.u32 	%p1, %r1, %r6;
	setp.gt.u32 	%p2, %r15, %r8;
	or.pred  	%p3, %p1, %p2;
	@%p3 bra 	$L__BB0_10;
	add.s32 	%r3, %r6, 1;
	mad.lo.s32 	%r4, %r15, %r6, %r15;
	add.s32 	%r5, %r4, %r1;
	setp.ne.s32 	%p4, %r15, %r8;
	@%p4 bra 	$L__BB0_3;
	mul.wide.u32 	%rd34, %r5, 8;
	add.s64 	%rd35, %rd1, %rd34;
	mov.b64 	%rd36, 4607182418800017408;
	st.global.u64 	[%rd35], %rd36;
	bra.uni 	$L__BB0_10;
$L__BB0_3:
	setp.ne.s32 	%p5, %r15, 0;
	@%p5 bra 	$L__BB0_5;
	mul.wide.u32 	%rd29, %r5, 8;
	add.s64 	%rd30, %rd2, %rd29;
	ld.global.f64 	%fd34, [%rd30];
	div.rn.f64 	%fd35, %fd3, %fd2;
	add.s32 	%r26, %r3, %r1;
	mul.wide.u32 	%rd31, %r26, 8;
	add.s64 	%rd32, %rd2, %rd31;
	ld.global.f64 	%fd36, [%rd32];
	sub.f64 	%fd37, %fd36, %fd34;
	fma.rn.f64 	%fd38, %fd35, %fd37, %fd34;
	add.s64 	%rd33, %rd1, %rd29;
	st.global.f64 	[%rd33], %fd38;
	bra.uni 	$L__BB0_10;
$L__BB0_5:
	setp.ne.s32 	%p6, %r1, 0;
	@%p6 bra 	$L__BB0_7;
	mul.wide.u32 	%rd24, %r5, 8;
	add.s64 	%rd25, %rd2, %rd24;
	ld.global.f64 	%fd29, [%rd25];
	div.rn.f64 	%fd30, %fd3, %fd1;
	add.s32 	%r25, %r4, 1;
	mul.wide.u32 	%rd26, %r25, 8;
	add.s64 	%rd27, %rd2, %rd26;
	ld.global.f64 	%fd31, [%rd27];
	sub.f64 	%fd32, %fd31, %fd29;
	fma.rn.f64 	%fd33, %fd30, %fd32, %fd29;
	add.s64 	%rd28, %rd1, %rd24;
	st.global.f64 	[%rd28], %fd33;
	bra.uni 	$L__BB0_10;
$L__BB0_7:
	setp.ne.s32 	%p7, %r1, %r6;
	@%p7 bra 	$L__BB0_9;
	mul.wide.u32 	%rd19, %r5, 8;
	add.s64 	%rd20, %rd2, %rd19;
	ld.global.f64 	%fd23, [%rd20];
	div.rn.f64 	%fd24, %fd3, %fd1;
	add.s32 	%r23, %r6, %r4;
	add.s32 	%r24, %r23, -1;
	mul.wide.u32 	%rd21, %r24, 8;
	add.s64 	%rd22, %rd2, %rd21;
	ld.global.f64 	%fd25, [%rd22];
	sub.f64 	%fd26, %fd23, %fd25;
	mul.f64 	%fd27, %fd24, %fd26;
	sub.f64 	%fd28, %fd23, %fd27;
	add.s64 	%rd23, %rd1, %rd19;
	st.global.f64 	[%rd23], %fd28;
	bra.uni 	$L__BB0_10;
$L__BB0_9:
	mul.wide.u32 	%rd6, %r5, 8;
	add.s64 	%rd7, %rd2, %rd6;
	ld.global.f64 	%fd4, [%rd7];
	add.f64 	%fd5, %fd4, %fd4;
	cvta.to.global.u64 	%rd8, %rd3;
	add.s64 	%rd9, %rd8, %rd6;
	ld.global.f64 	%fd6, [%rd9];
	sub.f64 	%fd7, %fd5, %fd6;
	mul.f64 	%fd8, %fd3, %fd3;
	mul.f64 	%fd9, %fd1, %fd1;
	div.rn.f64 	%fd10, %fd8, %fd9;
	add.s32 	%r16, %r5, 1;
	mul.wide.u32 	%rd10, %r16, 8;
	add.s64 	%rd11, %rd2, %rd10;
	ld.global.f64 	%fd11, [%rd11];
	sub.f64 	%fd12, %fd11, %fd5;
	add.s32 	%r17, %r5, -1;
	mul.wide.u32 	%rd12, %r17, 8;
	add.s64 	%rd13, %rd2, %rd12;
	ld.global.f64 	%fd13, [%rd13];
	add.f64 	%fd14, %fd13, %fd12;
	fma.rn.f64 	%fd15, %fd10, %fd14, %fd7;
	mul.f64 	%fd16, %fd2, %fd2;
	div.rn.f64 	%fd17, %fd8, %fd16;
	add.s32 	%r18, %r4, %r3;
	add.s32 	%r19, %r5, %r3;
	mul.wide.u32 	%rd14, %r19, 8;
	add.s64 	%rd15, %rd2, %rd14;
	ld.global.f64 	%fd18, [%rd15];
	sub.f64 	%fd19, %fd18, %fd5;
	shl.b32 	%r20, %r3, 1;
	sub.s32 	%r21, %r18, %r20;
	add.s32 	%r22, %r21, %r1;
	mul.wide.u32 	%rd16, %r22, 8;
	add.s64 	%rd17, %rd2, %rd16;
	ld.global.f64 	%fd20, [%rd17];
	add.f64 	%fd21, %fd20, %fd19;
	fma.rn.f64 	%fd22, %fd17, %fd21, %fd15;
	add.s64 	%rd18, %rd1, %rd6;
	st.global.f64 	[%rd18], %fd22;
$L__BB0_10:
	ret;

}
	// .globl	_Z8calcNodePdS_S_ddddii
.visible .entry _Z8calcNodePdS_S_ddddii(
	.param .u64 .ptr .align 1 _Z8calcNodePdS_S_ddddii_param_0,
	.param .u64 .ptr .align 1 _Z8calcNodePdS_S_ddddii_param_1,
	.param .u64 .ptr .align 1 _Z8calcNodePdS_S_ddddii_param_2,
	.param .f64 _Z8calcNodePdS_S_ddddii_param_3,
	.param .f64 _Z8calcNodePdS_S_ddddii_param_4,
	.param .f64 _Z8calcNodePdS_S_ddddii_param_5,
	.param .f64 _Z8calcNodePdS_S_ddddii_param_6,
	.param .u32 _Z8calcNodePdS_S_ddddii_param_7,
	.param .u32 _Z8calcNodePdS_S_ddddii_param_8
)
{
	.reg .pred 	%p<16>;
	.reg .b32 	%r<38>;
	.reg .b64 	%rd<24>;
	.reg .b64 	%fd<43>;
	// demoted variable
	.shared .align 8 .b8 _ZZ8calcNodePdS_S_ddddiiE2sc[800];
	ld.param.u64 	%rd2, [_Z8calcNodePdS_S_ddddii_param_0];
	ld.param.u64 	%rd4, [_Z8calcNodePdS_S_ddddii_param_1];
	ld.param.u64 	%rd3, [_Z8calcNodePdS_S_ddddii_param_2];
	ld.param.f64 	%fd8, [_Z8calcNodePdS_S_ddddii_param_3];
	ld.param.f64 	%fd9, [_Z8calcNodePdS_S_ddddii_param_4];
	ld.param.f64 	%fd10, [_Z8calcNodePdS_S_ddddii_param_5];
	ld.param.u32 	%r15, [_Z8calcNodePdS_S_ddddii_param_7];
	ld.param.u32 	%r17, [_Z8calcNodePdS_S_ddddii_param_8];
	cvta.to.global.u64 	%rd1, %rd4;
	mov.u32 	%r18, %ctaid.x;
	mov.u32 	%r1, %ntid.x;
	mov.u32 	%r2, %tid.x;
	mad.lo.s32 	%r3, %r18, %r1, %r2;
	mov.u32 	%r19, %ctaid.y;
	mov.u32 	%r4, %ntid.y;
	mov.u32 	%r5, %tid.y;
	mad.lo.s32 	%r20, %r19, %r4, %r5;
	setp.gt.u32 	%p1, %r3, %r15;
	setp.gt.u32 	%p2, %r20, %r17;
	or.pred  	%p3, %p1, %p2;
	@%p3 bra 	$L__BB1_22;
	cvta.to.global.u64 	%rd5, %rd2;
	add.s32 	%r7, %r15, 1;
	mad.lo.s32 	%r8, %r20, %r15, %r20;
	add.s32 	%r9, %r8, %r3;
	mul.wide.u32 	%rd6, %r9, 8;
	add.s64 	%rd7, %rd5, %rd6;
	ld.global.f64 	%fd1, [%rd7];
	add.s64 	%rd8, %rd1, %rd6;
	ld.global.f64 	%fd2, [%rd8];
	mov.u32 	%r21, _ZZ8calcNodePdS_S_ddddiiE2sc;
	mad.lo.s32 	%r22, %r2, 80, %r21;
	add.s32 	%r10, %r22, 80;
	shl.b32 	%r23, %r5, 3;
	add.s32 	%r11, %r10, %r23;
	st.shared.f64 	[%r11+8], %fd2;
	setp.ne.s32 	%p4, %r2, 0;
	@%p4 bra 	$L__BB1_4;
	add.s32 	%r12, %r21, %r23;
	mov.b64 	%rd9, 0;
	st.shared.u64 	[%r12+8], %rd9;
	setp.eq.s32 	%p5, %r3, 0;
	@%p5 bra 	$L__BB1_4;
	add.s32 	%r26, %r9, -1;
	mul.wide.u32 	%rd10, %r26, 8;
	add.s64 	%rd11, %rd1, %rd10;
	ld.global.f64 	%fd11, [%rd11];
	st.shared.f64 	[%r12+8], %fd11;
$L__BB1_4:
	add.s32 	%r27, %r1, -1;
	setp.ne.s32 	%p6, %r2, %r27;
	@%p6 bra 	$L__BB1_7;
	mov.u32 	%r28, _ZZ8calcNodePdS_S_ddddiiE2sc;
	mad.lo.s32 	%r29, %r1, 80, %r28;
	shl.b32 	%r30, %r5, 3;
	add.s32 	%r31, %r29, %r30;
	add.s32 	%r13, %r31, 80;
	mov.b64 	%rd12, 0;
	st.shared.u64 	[%r31+88], %rd12;
	setp.eq.s32 	%p7, %r3, %r15;
	@%p7 bra 	$L__BB1_7;
	add.s32 	%r32, %r9, 1;
	mul.wide.u32 	%rd13, %r32, 8;
	add.s64 	%rd14, %rd1, %rd13;
	ld.global.f64 	%fd12, [%rd14];
	st.shared.f64 	[%r13+8], %fd12;
$L__BB1_7:
	setp.ne.s32 	%p8, %r5, 0;
	@%p8 bra 	$L__BB1_10;
	mov.b64 	%rd15, 0;
	st.shared.u64 	[%r10], %rd15;
	setp.eq.s32 	%p9, %r20, 0;
	@%p9 bra 	$L__BB1_10;
	sub.s32 	%r33, %r8, %r7;
	add.s32 	%r34, %r33, %r3;
	mul.wide.u32 	%rd16, %r34, 8;
	add.s64 	%rd17, %rd1, %rd16;
	ld.global.f64 	%fd13, [%rd17];
	st.shared.f64 	[%r10], %fd13;
$L__BB1_10:
	add.s32 	%r35, %r4, -1;
	setp.ne.s32 	%p10, %r5, %r35;
	@%p10 bra 	$L__BB1_13;
	shl.b32 	%r36, %r4, 3;
	add.s32 	%r14, %r10, %r36;
	mov.b64 	%rd18, 0;
	st.shared.u64 	[%r14+8], %rd18;
	setp.eq.s32 	%p11, %r20, %r17;
	@%p11 bra 	$L__BB1_13;
	add.s32 	%r37, %r9, %r7;
	mul.wide.u32 	%rd19, %r37, 8;
	add.s64 	%rd20, %rd1, %rd19;
	ld.global.f64 	%fd14, [%rd20];
	st.shared.f64 	[%r14+8], %fd14;
$L__BB1_13:
	bar.sync 	0;
	setp.eq.s32 	%p12, %r20, %r17;
	mov.f64 	%fd42, 0d3FF0000000000000;
	@%p12 bra 	$L__BB1_21;
	setp.ne.s32 	%p13, %r20, 0;
	@%p13 bra 	$L__BB1_16;
	div.rn.f64 	%fd39, %fd10, %fd9;
	ld.shared.f64 	%fd40, [%r11+16];
	sub.f64 	%fd41, %fd40, %fd2;
	fma.rn.f64 	%fd42, %fd39, %fd41, %fd2;
	bra.uni 	$L__BB1_21;
$L__BB1_16:
	setp.ne.s32 	%p14, %r3, 0;
	@%p14 bra 	$L__BB1_18;
	div.rn.f64 	%fd36, %fd10, %fd8;
	ld.shared.f64 	%fd37, [%r11+88];
	sub.f64 	%fd38, %fd37, %fd2;
	fma.rn.f64 	%fd42, %fd36, %fd38, %fd2;
	bra.uni 	$L__BB1_21;
$L__BB1_18:
	setp.ne.s32 	%p15, %r3, %r15;
	@%p15 bra 	$L__BB1_20;
	div.rn.f64 	%fd32, %fd10, %fd8;
	ld.shared.f64 	%fd33, [%r11+-72];
	sub.f64 	%fd34, %fd2, %fd33;
	mul.f64 	%fd35, %fd32, %fd34;
	sub.f64 	%fd42, %fd2, %fd35;
	bra.uni 	$L__BB1_21;
$L__BB1_20:
	add.f64 	%fd16, %fd2, %fd2;
	sub.f64 	%fd17, %fd16, %fd1;
	mul.f64 	%fd18, %fd10, %fd10;
	mul.f64 	%fd19, %fd8, %fd8;
	div.rn.f64 	%fd20, %fd18, %fd19;
	ld.shared.f64 	%fd21, [%r11+88];
	sub.f64 	%fd22, %fd21, %fd16;
	ld.shared.f64 	%fd23, [%r11+-72];
	add.f64 	%fd24, %fd22, %fd23;
	fma.rn.f64 	%fd25, %fd20, %fd24, %fd17;
	mul.f64 	%fd26, %fd9, %fd9;
	div.rn.f64 	%fd27, %fd18, %fd26;
	ld.shared.f64 	%fd28, [%r11+16];
	sub.f64 	%fd29, %fd28, %fd16;
	ld.shared.f64 	%fd30, [%r11];
	add.f64 	%fd31, %fd29, %fd30;
	fma.rn.f64 	%fd42, %fd27, %fd31, %fd25;
$L__BB1_21:
	cvta.to.global.u64 	%rd21, %rd3;
	mul.wide.u32 	%rd22, %r9, 8;
	add.s64 	%rd23, %rd21, %rd22;
	st.global.f64 	[%rd23], %fd42;
$L__BB1_22:
	ret;

}


// ===== COMPILED SASS (sm_100) =====

	.target	sm_100

	.elftype	@"ET_EXEC"


//--------------------- .note.nv.tkinfo           --------------------------
	.section	.note.nv.tkinfo,"",@"SHT_NOTE"
	.sectionflags	@"SHF_NOTE_NV_TKINFO"
	.tkinfo
        /*0018*/ 	.word	0x00000002
        /*0030*/ 	.string	""
        /*0030*/ 	.string	"ptxas"
        /*0030*/ 	.string	"Cuda compilation tools, release 13.0, V13.0.88"
        /*0030*/ 	.string	"Build cuda_13.0.r13.0/compiler.36424714_0"
        /*0030*/ 	.string	"-arch sm_100 -m 64 "



//--------------------- .note.nv.cuinfo           --------------------------
	.section	.note.nv.cuinfo,"",@"SHT_NOTE"
	.sectionflags	@"SHF_NOTE_NV_CUINFO"
        /*0018*/ 	.short	0x0002
        /*001a*/ 	.short	0x0064
        /*001c*/ 	.short	0x0082
	.zero		2


//--------------------- .nv.info                  --------------------------
	.section	.nv.info,"",@"SHT_CUDA_INFO"
	.align	4


	//----- nvinfo : EIATTR_REGCOUNT
	.align		4
        /*0000*/ 	.byte	0x04, 0x2f
        /*0002*/ 	.short	(.L_1 - .L_0)
	.align		4
.L_0:
        /*0004*/ 	.word	index@(_Z14calcNodeSimplePdS_S_ddddii)
        /*0008*/ 	.word	0x00000020


	//----- nvinfo : EIATTR_FRAME_SIZE
	.align		4
.L_1:
        /*000c*/ 	.byte	0x04, 0x11
        /*000e*/ 	.short	(.L_3 - .L_2)
	.align		4
.L_2:
        /*0010*/ 	.word	index@($__internal_1_$__cuda_sm20_div_rn_f64_full)
        /*0014*/ 	.word	0x00000000


	//----- nvinfo : EIATTR_FRAME_SIZE
	.align		4
.L_3:
        /*0018*/ 	.byte	0x04, 0x11
        /*001a*/ 	.short	(.L_5 - .L_4)
	.align		4
.L_4:
        /*001c*/ 	.word	index@(_Z14calcNodeSimplePdS_S_ddddii)
        /*0020*/ 	.word	0x00000000


	//----- nvinfo : EIATTR_REGCOUNT
	.align		4
.L_5:
        /*0024*/ 	.byte	0x04, 0x2f
        /*0026*/ 	.short	(.L_7 - .L_6)
	.align		4
.L_6:
        /*0028*/ 	.word	index@(_Z8calcNodePdS_S_ddddii)
        /*002c*/ 	.word	0x0000001e


	//----- nvinfo : EIATTR_FRAME_SIZE
	.align		4
.L_7:
        /*0030*/ 	.byte	0x04, 0x11
        /*0032*/ 	.short	(.L_9 - .L_8)
	.align		4
.L_8:
        /*0034*/ 	.word	index@($__internal_0_$__cuda_sm20_div_rn_f64_full)
        /*0038*/ 	.word	0x00000000


	//----- nvinfo : EIATTR_FRAME_SIZE
	.align		4
.L_9:
        /*003c*/ 	.byte	0x04, 0x11
        /*003e*/ 	.short	(.L_11 - .L_10)
	.align		4
.L_10:
        /*0040*/ 	.word	index@(_Z8calcNodePdS_S_ddddii)
        /*0044*/ 	.word	0x00000000


	//----- nvinfo : EIATTR_MIN_STACK_SIZE
	.align		4
.L_11:
        /*0048*/ 	.byte	0x04, 0x12
        /*004a*/ 	.short	(.L_13 - .L_12)
	.align		4
.L_12:
        /*004c*/ 	.word	index@(_Z8calcNodePdS_S_ddddii)
        /*0050*/ 	.word	0x00000000


	//----- nvinfo : EIATTR_MIN_STACK_SIZE
	.align		4
.L_13:
        /*0054*/ 	.byte	0x04, 0x12
        /*0056*/ 	.short	(.L_15 - .L_14)
	.align		4
.L_14:
        /*0058*/ 	.word	index@(_Z14calcNodeSimplePdS_S_ddddii)
        /*005c*/ 	.word	0x00000000
.L_15:


//--------------------- .nv.compat                --------------------------
	.section	.nv.compat,"",@"SHT_CUDA_COMPAT_INFO"
	.align	4
        /*0000*/ 	.byte	0x02, 0x09, 0x00, 0x00, 0x02, 0x02, 0x01, 0x00, 0x02, 0x05, 0x05, 0x00, 0x03, 0x07, 0x01, 0x01
        /*0010*/ 	.byte	0x02, 0x03, 0x00, 0x00, 0x02, 0x06, 0x01, 0x00, 0x04, 0x0b, 0x08, 0x00, 0x01, 0x00, 0x00, 0x00
        /*0020*/ 	.byte	0x00, 0x00, 0x00, 0x00


//--------------------- .nv.info._Z8calcNodePdS_S_ddddii --------------------------
	.section	.nv.info._Z8calcNodePdS_S_ddddii,"",@"SHT_CUDA_INFO"
	.sectionflags	@""
	.align	4


	//----- nvinfo : EIATTR_CUDA_API_VERSION
	.align		4
        /*0000*/ 	.byte	0x04, 0x37
        /*0002*/ 	.short	(.L_17 - .L_16)
.L_16:
        /*0004*/ 	.word	0x00000082


	//----- nvinfo : EIATTR_KPARAM_INFO
	.align		4
.L_17:
        /*0008*/ 	.byte	0x04, 0x17
        /*000a*/ 	.short	(.L_19 - .L_18)
.L_18:
        /*000c*/ 	.word	0x00000000
        /*0010*/ 	.short	0x0008
        /*0012*/ 	.short	0x003c
        /*0014*/ 	.byte	0x00, 0xf0, 0x11, 0x00


	//----- nvinfo : EIATTR_KPARAM_INFO
	.align		4
.L_19:
        /*0018*/ 	.byte	0x04, 0x17
        /*001a*/ 	.short	(.L_21 - .L_20)
.L_20:
        /*001c*/ 	.word	0x00000000
        /*0020*/ 	.short	0x0007
        /*0022*/ 	.short	0x0038
        /*0024*/ 	.byte	0x00, 0xf0, 0x11, 0x00


	//----- nvinfo : EIATTR_KPARAM_INFO
	.align		4
.L_21:
        /*0028*/ 	.byte	0x04, 0x17
        /*002a*/ 	.short	(.L_23 - .L_22)
.L_22:
        /*002c*/ 	.word	0x00000000
        /*0030*/ 	.short	0x0006
        /*0032*/ 	.short	0x0030
        /*0034*/ 	.byte	0x00, 0xf0, 0x21, 0x00


	//----- nvinfo : EIATTR_KPARAM_INFO
	.align		4
.L_23:
        /*0038*/ 	.byte	0x04, 0x17
        /*003a*/ 	.short	(.L_25 - .L_24)
.L_24:
        /*003c*/ 	.word	0x00000000
        /*0040*/ 	.short	0x0005
        /*0042*/ 	.short	0x0028
        /*0044*/ 	.byte	0x00, 0xf0, 0x21, 0x00


	//----- nvinfo : EIATTR_KPARAM_INFO
	.align		4
.L_25:
        /*0048*/ 	.byte	0x04, 0x17
        /*004a*/ 	.short	(.L_27 - .L_26)
.L_26:
        /*004c*/ 	.word	0x00000000
        /*0050*/ 	.short	0x0004
        /*0052*/ 	.short	0x0020
        /*0054*/ 	.byte	0x00, 0xf0, 0x21, 0x00


	//----- nvinfo : EIATTR_KPARAM_INFO
	.align		4
.L_27:
        /*0058*/ 	.byte	0x04, 0x17
        /*005a*/ 	.short	(.L_29 - .L_28)
.L_28:
        /*005c*/ 	.word	0x00000000
        /*0060*/ 	.short	0x0003
        /*0062*/ 	.short	0x0018
        /*0064*/ 	.byte	0x00, 0xf0, 0x21, 0x00


	//----- nvinfo : EIATTR_KPARAM_INFO
	.align		4
.L_29:
        /*0068*/ 	.byte	0x04, 0x17
        /*006a*/ 	.short	(.L_31 - .L_30)
.L_30:
        /*006c*/ 	.word	0x00000000
        /*0070*/ 	.short	0x0002
        /*0072*/ 	.short	0x0010
        /*0074*/ 	.byte	0x00, 0xf5, 0x21, 0x00


	//----- nvinfo : EIATTR_KPARAM_INFO
	.align		4
.L_31:
        /*0078*/ 	.byte	0x04, 0x17
        /*007a*/ 	.short	(.L_33 - .L_32)
.L_32:
        /*007c*/ 	.word	0x00000000
        /*0080*/ 	.short	0x0001
        /*0082*/ 	.short	0x0008
        /*0084*/ 	.byte	0x00, 0xf5, 0x21, 0x00


	//----- nvinfo : EIATTR_KPARAM_INFO
	.align		4
.L_33:
        /*0088*/ 	.byte	0x04, 0x17
        /*008a*/ 	.short	(.L_35 - .L_34)
.L_34:
        /*008c*/ 	.word	0x00000000
        /*0090*/ 	.short	0x0000
        /*0092*/ 	.short	0x0000
        /*0094*/ 	.byte	0x00, 0xf5, 0x21, 0x00


	//----- nvinfo : EIATTR_SPARSE_MMA_MASK
	.align		4
.L_35:
        /*0098*/ 	.byte	0x03, 0x50
        /*009a*/ 	.short	0x0000


	//----- nvinfo : EIATTR_MAXREG_COUNT
	.align		4
        /*009c*/ 	.byte	0x03, 0x1b
        /*009e*/ 	.short	0x00ff


	//----- nvinfo : EIATTR_NUM_BARRIERS
	.align		4
        /*00a0*/ 	.byte	0x02, 0x4c
        /*00a2*/ 	.byte	0x01
	.zero		1


	//----- nvinfo : EIATTR_MERCURY_ISA_VERSION
	.align		4
        /*00a4*/ 	.byte	0x03, 0x5f
        /*00a6*/ 	.short	0x0101


	//----- nvinfo : EIATTR_VRC_CTA_INIT_COUNT
	.align		4
        /*00a8*/ 	.byte	0x02, 0x4a
	.zero		1
	.zero		1


	//----- nvinfo : EIATTR_EXIT_INSTR_OFFSETS
	.align		4
        /*00ac*/ 	.byte	0x04, 0x1c
        /*00ae*/ 	.short	(.L_37 - .L_36)


	//   ....[0]....
.L_36:
        /*00b0*/ 	.word	0x000000c0


	//   ....[1]....
        /*00b4*/ 	.word	0x00000fb0


	//----- nvinfo : EIATTR_CRS_STACK_SIZE
	.align		4
.L_37:
        /*00b8*/ 	.byte	0x04, 0x1e
        /*00ba*/ 	.short	(.L_39 - .L_38)
.L_38:
        /*00bc*/ 	.word	0x00000000


	//----- nvinfo : EIATTR_CBANK_PARAM_SIZE
	.align		4
.L_39:
        /*00c0*/ 	.byte	0x03, 0x19
        /*00c2*/ 	.short	0x0040


	//----- nvinfo : EIATTR_PARAM_CBANK
	.align		4
        /*00c4*/ 	.byte	0x04, 0x0a
        /*00c6*/ 	.short	(.L_41 - .L_40)
	.align		4
.L_40:
        /*00c8*/ 	.word	index@(.nv.constant0._Z8calcNodePdS_S_ddddii)
        /*00cc*/ 	.short	0x0380
        /*00ce*/ 	.short	0x0040


	//----- nvinfo : EIATTR_SW_WAR
	.align		4
.L_41:
        /*00d0*/ 	.byte	0x04, 0x36
        /*00d2*/ 	.short	(.L_43 - .L_42)
.L_42:
        /*00d4*/ 	.word	0x00000008
.L_43:


//--------------------- .nv.info._Z14calcNodeSimplePdS_S_ddddii --------------------------
	.section	.nv.info._Z14calcNodeSimplePdS_S_ddddii,"",@"SHT_CUDA_INFO"
	.sectionflags	@""
	.align	4


	//----- nvinfo : EIATTR_CUDA_API_VERSION
	.align		4
        /*0000*/ 	.byte	0x04, 0x37
        /*0002*/ 	.short	(.L_45 - .L_44)
.L_44:
        /*0004*/ 	.word	0x00000082


	//----- nvinfo : EIATTR_KPARAM_INFO
	.align		4
.L_45:
        /*0008*/ 	.byte	0x04, 0x17
        /*000a*/ 	.short	(.L_47 - .L_46)
.L_46:
        /*000c*/ 	.word	0x00000000
        /*0010*/ 	.short	0x0008
        /*0012*/ 	.short	0x003c
        /*0014*/ 	.byte	0x00, 0xf0, 0x11, 0x00


	//----- nvinfo : EIATTR_KPARAM_INFO
	.align		4
.L_47:
        /*0018*/ 	.byte	0x04, 0x17
        /*001a*/ 	.short	(.L_49 - .L_48)
.L_48:
        /*001c*/ 	.word	0x00000000
        /*0020*/ 	.short	0x0007
        /*0022*/ 	.short	0x0038
        /*0024*/ 	.byte	0x00, 0xf0, 0x11, 0x00


	//----- nvinfo : EIATTR_KPARAM_INFO
	.align		4
.L_49:
        /*0028*/ 	.byte	0x04, 0x17
        /*002a*/ 	.short	(.L_51 - .L_50)
.L_50:
        /*002c*/ 	.word	0x00000000
        /*0030*/ 	.short	0x0006
        /*0032*/ 	.short	0x0030
        /*0034*/ 	.byte	0x00, 0xf0, 0x21, 0x00


	//----- nvinfo : EIATTR_KPARAM_INFO
	.align		4
.L_51:
        /*0038*/ 	.byte	0x04, 0x17
        /*003a*/ 	.short	(.L_53 - .L_52)
.L_52:
        /*003c*/ 	.word	0x00000000
        /*0040*/ 	.short	0x0005
        /*0042*/ 	.short	0x0028
        /*0044*/ 	.byte	0x00, 0xf0, 0x21, 0x00


	//----- nvinfo : EIATTR_KPARAM_INFO
	.align		4
.L_53:
        /*0048*/ 	.byte	0x04, 0x17
        /*004a*/ 	.short	(.L_55 - .L_54)
.L_54:
        /*004c*/ 	.word	0x00000000
        /*0050*/ 	.short	0x0004
        /*0052*/ 	.short	0x0020
        /*0054*/ 	.byte	0x00, 0xf0, 0x21, 0x00


	//----- nvinfo : EIATTR_KPARAM_INFO
	.align		4
.L_55:
        /*0058*/ 	.byte	0x04, 0x17
        /*005a*/ 	.short	(.L_57 - .L_56)
.L_56:
        /*005c*/ 	.word	0x00000000
        /*0060*/ 	.short	0x0003
        /*0062*/ 	.short	0x0018
        /*0064*/ 	.byte	0x00, 0xf0, 0x21, 0x00


	//----- nvinfo : EIATTR_KPARAM_INFO
	.align		4
.L_57:
        /*0068*/ 	.byte	0x04, 0x17
        /*006a*/ 	.short	(.L_59 - .L_58)
.L_58:
        /*006c*/ 	.word	0x00000000
        /*0070*/ 	.short	0x0002
        /*0072*/ 	.short	0x0010
        /*0074*/ 	.byte	0x00, 0xf5, 0x21, 0x00


	//----- nvinfo : EIATTR_KPARAM_INFO
	.align		4
.L_59:
        /*0078*/ 	.byte	0x04, 0x17
        /*007a*/ 	.short	(.L_61 - .L_60)
.L_60:
        /*007c*/ 	.word	0x00000000
        /*0080*/ 	.short	0x0001
        /*0082*/ 	.short	0x0008
        /*0084*/ 	.byte	0x00, 0xf5, 0x21, 0x00


	//----- nvinfo : EIATTR_KPARAM_INFO
	.align		4
.L_61:
        /*0088*/ 	.byte	0x04, 0x17
        /*008a*/ 	.short	(.L_63 - .L_62)
.L_62:
        /*008c*/ 	.word	0x00000000
        /*0090*/ 	.short	0x0000
        /*0092*/ 	.short	0x0000
        /*0094*/ 	.byte	0x00, 0xf5, 0x21, 0x00


	//----- nvinfo : EIATTR_SPARSE_MMA_MASK
	.align		4
.L_63:
        /*0098*/ 	.byte	0x03, 0x50
        /*009a*/ 	.short	0x0000


	//----- nvinfo : EIATTR_MAXREG_COUNT
	.align		4
        /*009c*/ 	.byte	0x03, 0x1b
        /*009e*/ 	.short	0x00ff


	//----- nvinfo : EIATTR_MERCURY_ISA_VERSION
	.align		4
        /*00a0*/ 	.byte	0x03, 0x5f
        /*00a2*/ 	.short	0x0101


	//----- nvinfo : EIATTR_VRC_CTA_INIT_COUNT
	.align		4
        /*00a4*/ 	.byte	0x02, 0x4a
	.zero		1
	.zero		1


	//----- nvinfo : EIATTR_EXIT_INSTR_OFFSETS
	.align		4
        /*00a8*/ 	.byte	0x04, 0x1c
        /*00aa*/ 	.short	(.L_65 - .L_64)


	//   ....[0]....
.L_64:
        /*00ac*/ 	.word	0x000000c0


	//   ....[1]....
        /*00b0*/ 	.word	0x00000160


	//   ....[2]....
        /*00b4*/ 	.word	0x00000410


	//   ....[3]....
        /*00b8*/ 	.word	0x000006b0


	//   ....[4]....
        /*00bc*/ 	.word	0x00000960


	//   ....[5]....
        /*00c0*/ 	.word	0x00000e80


	//----- nvinfo : EIATTR_CRS_STACK_SIZE
	.align		4
.L_65:
        /*00c4*/ 	.byte	0x04, 0x1e
        /*00c6*/ 	.short	(.L_67 - .L_66)
.L_66:
        /*00c8*/ 	.word	0x00000000


	//----- nvinfo : EIATTR_CBANK_PARAM_SIZE
	.align		4
.L_67:
        /*00cc*/ 	.byte	0x03, 0x19
        /*00ce*/ 	.short	0x0040


	//----- nvinfo : EIATTR_PARAM_CBANK
	.align		4
        /*00d0*/ 	.byte	0x04, 0x0a
        /*00d2*/ 	.short	(.L_69 - .L_68)
	.align		4
.L_68:
        /*00d4*/ 	.word	index@(.nv.constant0._Z14calcNodeSimplePdS_S_ddddii)
        /*00d8*/ 	.short	0x0380
        /*00da*/ 	.short	0x0040


	//----- nvinfo : EIATTR_SW_WAR
	.align		4
.L_69:
        /*00dc*/ 	.byte	0x04, 0x36
        /*00de*/ 	.short	(.L_71 - .L_70)
.L_70:
        /*00e0*/ 	.word	0x00000008
.L_71:


//--------------------- .nv.callgraph             --------------------------
	.section	.nv.callgraph,"",@"SHT_CUDA_CALLGRAPH"
	.align	4
	.sectionentsize	8
	.align		4
        /*0000*/ 	.word	0x00000000
	.align		4
        /*0004*/ 	.word	0xffffffff
	.align		4
        /*0008*/ 	.word	0x00000000
	.align		4
        /*000c*/ 	.word	0xfffffffe
	.align		4
        /*0010*/ 	.word	0x00000000
	.align		4
        /*0014*/ 	.word	0xfffffffd
	.align		4
        /*0018*/ 	.word	0x00000000
	.align		4
        /*001c*/ 	.word	0xfffffffc


//--------------------- .text._Z8calcNodePdS_S_ddddii --------------------------
	.section	.text._Z8calcNodePdS_S_ddddii,"ax",@progbits
	.align	128
        .global         _Z8calcNodePdS_S_ddddii
        .type           _Z8calcNodePdS_S_ddddii,@function
        .size           _Z8calcNodePdS_S_ddddii,(.L_x_38 - _Z8calcNodePdS_S_ddddii)
        .other          _Z8calcNodePdS_S_ddddii,@"STO_CUDA_ENTRY STV_DEFAULT"
_Z8calcNodePdS_S_ddddii:
.text._Z8calcNodePdS_S_ddddii:
[----:B------:R-:W-:Y:S01]  /*0000*/  LDC R1, c[0x0][0x37c] ;  /* 0x0000df00ff017b82 */ /* 0x000fe20000000800 */
[----:B------:R-:W0:Y:S07]  /*0010*/  S2R R10, SR_TID.Y ;  /* 0x00000000000a7919 */ /* 0x000e2e0000002200 */
[----:B------:R-:W1:Y:S01]  /*0020*/  LDC R14, c[0x0][0x360] ;  /* 0x0000d800ff0e7b82 */ /* 0x000e620000000800 */
[----:B------:R-:W2:Y:S01]  /*0030*/  LDCU.64 UR8, c[0x0][0x3b8] ;  /* 0x00007700ff0877ac */ /* 0x000ea20008000a00 */
[----:B------:R-:W1:Y:S06]  /*0040*/  S2R R16, SR_TID.X ;  /* 0x0000000000107919 */ /* 0x000e6c0000002100 */
[----:B------:R-:W0:Y:S08]  /*0050*/  S2UR UR5, SR_CTAID.Y ;  /* 0x00000000000579c3 */ /* 0x000e300000002600 */
[----:B------:R-:W0:Y:S08]  /*0060*/  LDC R0, c[0x0][0x364] ;  /* 0x0000d900ff007b82 */ /* 0x000e300000000800 */
[----:B------:R-:W1:Y:S01]  /*0070*/  S2UR UR4, SR_CTAID.X ;  /* 0x00000000000479c3 */ /* 0x000e620000002500 */
[----:B0-----:R-:W-:-:S05]  /*0080*/  IMAD R15, R0, UR5, R10 ;  /* 0x00000005000f7c24 */ /* 0x001fca000f8e020a */
[----:B--2---:R-:W-:Y:S01]  /*0090*/  ISETP.GT.U32.AND P0, PT, R15, UR9, PT ;  /* 0x000000090f007c0c */ /* 0x004fe2000bf04070 */
[----:B-1----:R-:W-:-:S05]  /*00a0*/  IMAD R8, R14, UR4, R16 ;  /* 0x000000040e087c24 */ /* 0x002fca000f8e0210 */
[----:B------:R-:W-:-:S13]  /*00b0*/  ISETP.GT.U32.OR P0, PT, R8, UR8, P0 ;  /* 0x0000000808007c0c */ /* 0x000fda0008704470 */
[----:B------:R-:W-:Y:S05]  /*00c0*/  @P0 EXIT ;  /* 0x000000000000094d */ /* 0x000fea0003800000 */
[----:B------:R-:W0:Y:S01]  /*00d0*/  LDC.64 R4, c[0x0][0x388] ;  /* 0x0000e200ff047b82 */ /* 0x000e220000000a00 */
[----:B------:R-:W1:Y:S01]  /*00e0*/  LDCU.64 UR4, c[0x0][0x358] ;  /* 0x00006b00ff0477ac */ /* 0x000e620008000a00 */
[----:B------:R-:W-:-:S04]  /*00f0*/  IMAD R9, R15, UR8, R15 ;  /* 0x000000080f097c24 */ /* 0x000fc8000f8e020f */
[----:B------:R-:W-:Y:S02]  /*0100*/  IMAD.IADD R2, R8, 0x1, R9 ;  /* 0x0000000108027824 */ /* 0x000fe400078e0209 */
[----:B------:R-:W2:Y:S02]  /*0110*/  LDC.64 R24, c[0x0][0x380] ;  /* 0x0000e000ff187b82 */ /* 0x000ea40000000a00 */
[----:B0-----:R-:W-:-:S06]  /*0120*/  IMAD.WIDE.U32 R6, R2, 0x8, R4 ;  /* 0x0000000802067825 */ /* 0x001fcc00078e0004 */
[----:B-1----:R-:W3:Y:S01]  /*0130*/  LDG.E.64 R6, desc[UR4][R6.64] ;  /* 0x0000000406067981 */ /* 0x002ee2000c1e1b00 */
[----:B--2---:R-:W-:-:S06]  /*0140*/  IMAD.WIDE.U32 R24, R2, 0x8, R24 ;  /* 0x0000000802187825 */ /* 0x004fcc00078e0018 */
[----:B------:R-:W5:Y:S01]  /*0150*/  LDG.E.64 R24, desc[UR4][R24.64] ;  /* 0x0000000418187981 */ /* 0x000f62000c1e1b00 */
[----:B------:R-:W-:Y:S01]  /*0160*/  MOV R3, 0x400 ;  /* 0x0000040000037802 */ /* 0x000fe20000000f00 */
[----:B------:R-:W-:Y:S01]  /*0170*/  VIADD R13, R0, 0xffffffff ;  /* 0xffffffff000d7836 */ /* 0x000fe20000000000 */
[----:B------:R-:W-:Y:S01]  /*0180*/  ISETP.NE.AND P3, PT, R16, RZ, PT ;  /* 0x000000ff1000720c */ /* 0x000fe20003f65270 */
[----:B------:R-:W0:Y:S01]  /*0190*/  S2R R12, SR_CgaCtaId ;  /* 0x00000000000c7919 */ /* 0x000e220000008800 */
[----:B------:R-:W-:Y:S01]  /*01a0*/  BSSY.RECONVERGENT B0, `(.L_x_0) ;  /* 0x0000012000007945 */ /* 0x000fe20003800200 */
[C---:B------:R-:W-:Y:S02]  /*01b0*/  ISETP.NE.AND P2, PT, R10.reuse, RZ, PT ;  /* 0x000000ff0a00720c */ /* 0x040fe40003f45270 */
[----:B------:R-:W-:Y:S02]  /*01c0*/  ISETP.NE.AND P1, PT, R10, R13, PT ;  /* 0x0000000d0a00720c */ /* 0x000fe40003f25270 */
[----:B0-----:R-:W-:Y:S01]  /*01d0*/  LEA R17, R12, R3, 0x18 ;  /* 0x000000030c117211 */ /* 0x001fe200078ec0ff */
[----:B------:R-:W-:-:S04]  /*01e0*/  VIADD R3, R14, 0xffffffff ;  /* 0xffffffff0e037836 */ /* 0x000fc80000000000 */
[C---:B------:R-:W-:Y:S01]  /*01f0*/  IMAD R11, R16.reuse, 0x50, R17 ;  /* 0x00000050100b7824 */ /* 0x040fe200078e0211 */
[----:B------:R-:W-:-:S03]  /*0200*/  ISETP.NE.AND P0, PT, R16, R3, PT ;  /* 0x000000031000720c */ /* 0x000fc60003f05270 */
[----:B------:R-:W-:-:S05]  /*0210*/  IMAD R3, R10, 0x8, R11 ;  /* 0x000000080a037824 */ /* 0x000fca00078e020b */
[----:B---3--:R0:W-:Y:S01]  /*0220*/  STS.64 [R3+0x58], R6 ;  /* 0x0000580603007388 */ /* 0x0081e20000000a00 */
[----:B------:R-:W-:Y:S05]  /*0230*/  @P3 BRA `(.L_x_1) ;  /* 0x0000000000203947 */ /* 0x000fea0003800000 */
[----:B------:R-:W-:Y:S01]  /*0240*/  IMAD R19, R10, 0x8, R17 ;  /* 0x000000080a137824 */ /* 0x000fe200078e0211 */
[----:B------:R-:W-:-:S04]  /*0250*/  ISETP.NE.AND P3, PT, R8, RZ, PT ;  /* 0x000000ff0800720c */ /* 0x000fc80003f65270 */
[----:B------:R1:W-:Y:S09]  /*0260*/  STS.64 [R19+0x8], RZ ;  /* 0x000008ff13007388 */ /* 0x0003f20000000a00 */
[----:B-1----:R-:W-:Y:S05]  /*0270*/  @!P3 BRA `(.L_x_1) ;  /* 0x000000000010b947 */ /* 0x002fea0003800000 */
[----:B------:R-:W-:-:S04]  /*0280*/  VIADD R13, R2, 0xffffffff ;  /* 0xffffffff020d7836 */ /* 0x000fc80000000000 */
[----:B------:R-:W-:-:S06]  /*0290*/  IMAD.WIDE.U32 R12, R13, 0x8, R4 ;  /* 0x000000080d0c7825 */ /* 0x000fcc00078e0004 */
[----:B------:R-:W2:Y:S04]  /*02a0*/  LDG.E.64 R12, desc[UR4][R12.64] ;  /* 0x000000040c0c7981 */ /* 0x000ea8000c1e1b00 */
[----:B--2---:R1:W-:Y:S02]  /*02b0*/  STS.64 [R19+0x8], R12 ;  /* 0x0000080c13007388 */ /* 0x0043e40000000a00 */
.L_x_1:
[----:B------:R-:W-:Y:S05]  /*02c0*/  BSYNC.RECONVERGENT B0 ;  /* 0x0000000000007941 */ /* 0x000fea0003800200 */
.L_x_0:
[----:B------:R-:W-:Y:S04]  /*02d0*/  BSSY.RECONVERGENT B0, `(.L_x_2) ;  /* 0x000000b000007945 */ /* 0x000fe80003800200 */
[----:B------:R-:W-:Y:S05]  /*02e0*/  @P0 BRA `(.L_x_3) ;  /* 0x0000000000240947 */ /* 0x000fea0003800000 */
[----:B------:R-:W-:Y:S01]  /*02f0*/  IMAD R17, R14, 0x50, R17 ;  /* 0x000000500e117824 */ /* 0x000fe200078e0211 */
[----:B------:R-:W-:-:S03]  /*0300*/  ISETP.NE.AND P0, PT, R8, UR8, PT ;  /* 0x0000000808007c0c */ /* 0x000fc6000bf05270 */
[----:B------:R-:W-:-:S05]  /*0310*/  IMAD R17, R10, 0x8, R17 ;  /* 0x000000080a117824 */ /* 0x000fca00078e0211 */
[----:B------:R2:W-:Y:S05]  /*0320*/  STS.64 [R17+0x58], RZ ;  /* 0x000058ff11007388 */ /* 0x0005ea0000000a00 */
[----:B------:R-:W-:Y:S05]  /*0330*/  @!P0 BRA `(.L_x_3) ;  /* 0x0000000000108947 */ /* 0x000fea0003800000 */
[----:B-1----:R-:W-:-:S05]  /*0340*/  IADD3 R13, PT, PT, R2, 0x1, RZ ;  /* 0x00000001020d7810 */ /* 0x002fca0007ffe0ff */
[----:B------:R-:W-:-:S06]  /*0350*/  IMAD.WIDE.U32 R12, R13, 0x8, R4 ;  /* 0x000000080d0c7825 */ /* 0x000fcc00078e0004 */
[----:B------:R-:W3:Y:S04]  /*0360*/  LDG.E.64 R12, desc[UR4][R12.64] ;  /* 0x000000040c0c7981 */ /* 0x000ee8000c1e1b00 */
[----:B---3--:R3:W-:Y:S02]  /*0370*/  STS.64 [R17+0x58], R12 ;  /* 0x0000580c11007388 */ /* 0x0087e40000000a00 */
.L_x_3:
[----:B------:R-:W-:Y:S05]  /*0380*/  BSYNC.RECONVERGENT B0 ;  /* 0x0000000000007941 */ /* 0x000fea0003800200 */
.L_x_2:
[----:B------:R-:W-:Y:S01]  /*0390*/  UIADD3 UR6, UPT, UPT, UR8, 0x1, URZ ;  /* 0x0000000108067890 */ /* 0x000fe2000fffe0ff */
[----:B------:R-:W-:Y:S04]  /*03a0*/  BSSY.RECONVERGENT B0, `(.L_x_4) ;  /* 0x0000009000007945 */ /* 0x000fe80003800200 */
[----:B------:R-:W-:Y:S07]  /*03b0*/  @P2 BRA `(.L_x_5) ;  /* 0x00000000001c2947 */ /* 0x000fee0003800000 */
[----:B------:R4:W-:Y:S01]  /*03c0*/  STS.64 [R11+0x50], RZ ;  /* 0x000050ff0b007388 */ /* 0x0009e20000000a00 */
[----:B------:R-:W-:-:S13]  /*03d0*/  ISETP.NE.AND P0, PT, R15, RZ, PT ;  /* 0x000000ff0f00720c */ /* 0x000fda0003f05270 */
[----:B----4-:R-:W-:Y:S05]  /*03e0*/  @!P0 BRA `(.L_x_5) ;  /* 0x0000000000108947 */ /* 0x010fea0003800000 */
[----:B-1-3--:R-:W-:-:S05]  /*03f0*/  IADD3 R13, PT, PT, R8, -UR6, R9 ;  /* 0x80000006080d7c10 */ /* 0x00afca000fffe009 */
[----:B------:R-:W-:-:S06]  /*0400*/  IMAD.WIDE.U32 R12, R13, 0x8, R4 ;  /* 0x000000080d0c7825 */ /* 0x000fcc00078e0004 */
[----:B------:R-:W3:Y:S04]  /*0410*/  LDG.E.64 R12, desc[UR4][R12.64] ;  /* 0x000000040c0c7981 */ /* 0x000ee8000c1e1b00 */
[----:B---3--:R4:W-:Y:S02]  /*0420*/  STS.64 [R11+0x50], R12 ;  /* 0x0000500c0b007388 */ /* 0x0089e40000000a00 */
.L_x_5:
[----:B------:R-:W-:Y:S05]  /*0430*/  BSYNC.RECONVERGENT B0 ;  /* 0x0000000000007941 */ /* 0x000fea0003800200 */
.L_x_4:
[----:B------:R-:W-:Y:S01]  /*0440*/  BSSY.RECONVERGENT B0, `(.L_x_6) ;  /* 0x000000c000007945 */ /* 0x000fe20003800200 */
[----:B------:R-:W-:-:S03]  /*0450*/  VIADD R9, R11, 0x50 ;  /* 0x000000500b097836 */ /* 0x000fc60000000000 */
[----:B------:R-:W-:Y:S05]  /*0460*/  @P1 BRA `(.L_x_7) ;  /* 0x0000000000241947 */ /* 0x000fea0003800000 */
[C---:B----4-:R-:W-:Y:S01]  /*0470*/  IMAD R11, R0.reuse, 0x8, R11 ;  /* 0x00000008000b7824 */ /* 0x050fe200078e020b */
[----:B------:R-:W-:Y:S01]  /*0480*/  ISETP.NE.AND P0, PT, R15, UR9, PT ;  /* 0x000000090f007c0c */ /* 0x000fe2000bf05270 */
[----:B------:R-:W-:-:S03]  /*0490*/  IMAD R9, R0, 0x8, R9 ;  /* 0x0000000800097824 */ /* 0x000fc600078e0209 */
[----:B------:R4:W-:Y:S09]  /*04a0*/  STS.64 [R11+0x58], RZ ;  /* 0x000058ff0b007388 */ /* 0x0009f20000000a00 */
[----:B----4-:R-:W-:Y:S05]  /*04b0*/  @!P0 BRA `(.L_x_7) ;  /* 0x0000000000108947 */ /* 0x010fea0003800000 */
[----:B------:R-:W-:-:S04]  /*04c0*/  VIADD R11, R2, UR6 ;  /* 0x00000006020b7c36 */ /* 0x000fc80008000000 */
[----:B------:R-:W-:-:S06]  /*04d0*/  IMAD.WIDE.U32 R4, R11, 0x8, R4 ;  /* 0x000000080b047825 */ /* 0x000fcc00078e0004 */
[----:B------:R-:W4:Y:S04]  /*04e0*/  LDG.E.64 R4, desc[UR4][R4.64] ;  /* 0x0000000404047981 */ /* 0x000f28000c1e1b00 */
[----:B----4-:R4:W-:Y:S02]  /*04f0*/  STS.64 [R9+0x8], R4 ;  /* 0x0000080409007388 */ /* 0x0109e40000000a00 */
.L_x_7:
[----:B------:R-:W-:Y:S05]  /*0500*/  BSYNC.RECONVERGENT B0 ;  /* 0x0000000000007941 */ /* 0x000fea0003800200 */
.L_x_6:
[----:B------:R-:W-:Y:S01]  /*0510*/  BAR.SYNC.DEFER_BLOCKING 0x0 ;  /* 0x0000000000007b1d */ /* 0x000fe20000010000 */
[----:B------:R-:W-:Y:S01]  /*0520*/  ISETP.NE.AND P0, PT, R15, UR9, PT ;  /* 0x000000090f007c0c */ /* 0x000fe2000bf05270 */
[----:B----4-:R-:W-:Y:S02]  /*0530*/  IMAD.MOV.U32 R4, RZ, RZ, 0x0 ;  /* 0x00000000ff047424 */ /* 0x010fe400078e00ff */
[----:B------:R-:W-:Y:S02]  /*0540*/  IMAD.MOV.U32 R5, RZ, RZ, 0x3ff00000 ;  /* 0x3ff00000ff057424 */ /* 0x000fe400078e00ff */
[----:B------:R-:W-:Y:S08]  /*0550*/  BSSY.RECONVERGENT B0, `(.L_x_8) ;  /* 0x00000a2000007945 */ /* 0x000ff00003800200 */
[----:B------:R-:W-:Y:S05]  /*0560*/  @!P0 BRA `(.L_x_9) ;  /* 0x0000000800808947 */ /* 0x000fea0003800000 */
[----:B------:R-:W-:-:S13]  /*0570*/  ISETP.NE.AND P0, PT, R15, RZ, PT ;  /* 0x000000ff0f00720c */ /* 0x000fda0003f05270 */
[----:B------:R-:W-:Y:S05]  /*0580*/  @P0 BRA `(.L_x_10) ;  /* 0x0000000000800947 */ /* 0x000fea0003800000 */
[----:B------:R-:W4:Y:S01]  /*0590*/  LDCU UR6, c[0x0][0x3a4] ;  /* 0x00007480ff0677ac */ /* 0x000f220008000800 */
[----:B------:R-:W0:Y:S01]  /*05a0*/  LDC.64 R10, c[0x0][0x3a0] ;  /* 0x0000e800ff0a7b82 */ /* 0x000e220000000a00 */
[----:B------:R-:W-:-:S07]  /*05b0*/  IMAD.MOV.U32 R4, RZ, RZ, 0x1 ;  /* 0x00000001ff047424 */ /* 0x000fce00078e00ff */
[----:B-1-3--:R-:W1:Y:S08]  /*05c0*/  LDC.64 R12, c[0x0][0x3a8] ;  /* 0x0000ea00ff0c7b82 */ /* 0x00ae700000000a00 */
[----:B------:R-:W3:Y:S01]  /*05d0*/  LDC R14, c[0x0][0x3ac] ;  /* 0x0000eb00ff0e7b82 */ /* 0x000ee20000000800 */
[----:B----4-:R-:W0:Y:S02]  /*05e0*/  MUFU.RCP64H R5, UR6 ;  /* 0x0000000600057d08 */ /* 0x010e240008001800 */
[----:B0-----:R-:W-:Y:S01]  /*05f0*/  DFMA R8, R4, -R10, 1 ;  /* 0x3ff000000408742b */ /* 0x001fe2000000080a */
[----:B---3--:R-:W-:-:S07]  /*0600*/  FSETP.GEU.AND P1, PT, |R14|, 6.5827683646048100446e-37, PT ;  /* 0x036000000e00780b */ /* 0x008fce0003f2e200 */
[----:B------:R-:W-:-:S08]  /*0610*/  DFMA R8, R8, R8, R8 ;  /* 0x000000080808722b */ /* 0x000fd00000000008 */
[----:B------:R-:W-:-:S08]  /*0620*/  DFMA R8, R4, R8, R4 ;  /* 0x000000080408722b */ /* 0x000fd00000000004 */
[----:B------:R-:W-:-:S08]  /*0630*/  DFMA R4, R8, -R10, 1 ;  /* 0x3ff000000804742b */ /* 0x000fd0000000080a */
[----:B------:R-:W-:-:S08]  /*0640*/  DFMA R4, R8, R4, R8 ;  /* 0x000000040804722b */ /* 0x000fd00000000008 */
[----:B-1----:R-:W-:-:S08]  /*0650*/  DMUL R8, R4, R12 ;  /* 0x0000000c04087228 */ /* 0x002fd00000000000 */
[----:B------:R-:W-:-:S08]  /*0660*/  DFMA R10, R8, -R10, R12 ;  /* 0x8000000a080a722b */ /* 0x000fd0000000000c */
[----:B------:R-:W-:-:S10]  /*0670*/  DFMA R4, R4, R10, R8 ;  /* 0x0000000a0404722b */ /* 0x000fd40000000008 */
[----:B------:R-:W-:-:S05]  /*0680*/  FFMA R0, RZ, UR6, R5 ;  /* 0x00000006ff007c23 */ /* 0x000fca0008000005 */
[----:B------:R-:W-:-:S13]  /*0690*/  FSETP.GT.AND P0, PT, |R0|, 1.469367938527859385e-39, PT ;  /* 0x001000000000780b */ /* 0x000fda0003f04200 */
[----:B------:R-:W-:Y:S05]  /*06a0*/  @P0 BRA P1, `(.L_x_11) ;  /* 0x0000000000280947 */ /* 0x000fea0000800000 */
[----:B------:R-:W0:Y:S01]  /*06b0*/  LDCU.64 UR6, c[0x0][0x3a8] ;  /* 0x00007500ff0677ac */ /* 0x000e220008000a00 */
[----:B------:R-:W-:Y:S01]  /*06c0*/  MOV R0, 0x730 ;  /* 0x0000073000007802 */ /* 0x000fe20000000f00 */
[----:B------:R-:W1:Y:S01]  /*06d0*/  LDCU.64 UR10, c[0x0][0x3a0] ;  /* 0x00007400ff0a77ac */ /* 0x000e620008000a00 */
[----:B0-----:R-:W-:Y:S01]  /*06e0*/  MOV R14, UR6 ;  /* 0x00000006000e7c02 */ /* 0x001fe20008000f00 */
[----:B------:R-:W-:Y:S02]  /*06f0*/  IMAD.U32 R15, RZ, RZ, UR7 ;  /* 0x00000007ff0f7e24 */ /* 0x000fe4000f8e00ff */
[----:B-1----:R-:W-:Y:S02]  /*0700*/  IMAD.U32 R12, RZ, RZ, UR10 ;  /* 0x0000000aff0c7e24 */ /* 0x002fe4000f8e00ff */
[----:B------:R-:W-:-:S07]  /*0710*/  IMAD.U32 R13, RZ, RZ, UR11 ;  /* 0x0000000bff0d7e24 */ /* 0x000fce000f8e00ff */
[----:B--2--5:R-:W-:Y:S05]  /*0720*/  CALL.REL.NOINC `($__internal_0_$__cuda_sm20_div_rn_f64_full) ;  /* 0x0000000800247944 */ /* 0x024fea0003c00000 */
[----:B------:R-:W-:Y:S02]  /*0730*/  IMAD.MOV.U32 R4, RZ, RZ, R10 ;  /* 0x000000ffff047224 */ /* 0x000fe400078e000a */
[----:B------:R-:W-:-:S07]  /*0740*/  IMAD.MOV.U32 R5, RZ, RZ, R11 ;  /* 0x000000ffff057224 */ /* 0x000fce00078e000b */
.L_x_11:
[----:B------:R-:W0:Y:S02]  /*0750*/  LDS.64 R8, [R3+0x60] ;  /* 0x0000600003087984 */ /* 0x000e240000000a00 */
[----:B0-----:R-:W-:-:S08]  /*0760*/  DADD R8, -R6, R8 ;  /* 0x0000000006087229 */ /* 0x001fd00000000108 */
[----:B------:R-:W-:Y:S01]  /*0770*/  DFMA R4, R8, R4, R6 ;  /* 0x000000040804722b */ /* 0x000fe20000000006 */
[----:B------:R-:W-:Y:S10]  /*0780*/  BRA `(.L_x_9) ;  /* 0x0000000400f87947 */ /* 0x000ff40003800000 */
.L_x_10:
[----:B------:R-:W-:-:S13]  /*0790*/  ISETP.NE.AND P0, PT, R8, RZ, PT ;  /* 0x000000ff0800720c */ /* 0x000fda0003f05270 */
[----:B------:R-:W-:Y:S05]  /*07a0*/  @P0 BRA `(.L_x_12) ;  /* 0x0000000000800947 */ /* 0x000fea0003800000 */
[----:B------:R-:W4:Y:S01]  /*07b0*/  LDCU UR6, c[0x0][0x39c] ;  /* 0x00007380ff0677ac */ /* 0x000f220008000800 */
[----:B------:R-:W0:Y:S01]  /*07c0*/  LDC.64 R10, c[0x0][0x398] ;  /* 0x0000e600ff0a7b82 */ /* 0x000e220000000a00 */
[----:B------:R-:W-:Y:S01]  /*07d0*/  IMAD.MOV.U32 R4, RZ, RZ, 0x1 ;  /* 0x00000001ff047424 */ /* 0x000fe200078e00ff */
[----:B------:R-:W2:Y:S06]  /*07e0*/  LDCU.64 UR10, c[0x0][0x3a8] ;  /* 0x00007500ff0a77ac */ /* 0x000eac0008000a00 */
[----:B-1-3--:R-:W1:Y:S01]  /*07f0*/  LDC R12, c[0x0][0x3ac] ;  /* 0x0000eb00ff0c7b82 */ /* 0x00ae620000000800 */
[----:B----4-:R-:W0:Y:S01]  /*0800*/  MUFU.RCP64H R5, UR6 ;  /* 0x0000000600057d08 */ /* 0x010e220008001800 */
[----:B-1----:R-:W-:Y:S01]  /*0810*/  FSETP.GEU.AND P1, PT, |R12|, 6.5827683646048100446e-37, PT ;  /* 0x036000000c00780b */ /* 0x002fe20003f2e200 */
[----:B0-----:R-:W-:-:S08]  /*0820*/  DFMA R8, R4, -R10, 1 ;  /* 0x3ff000000408742b */ /* 0x001fd0000000080a */
[----:B------:R-:W-:-:S08]  /*0830*/  DFMA R8, R8, R8, R8 ;  /* 0x000000080808722b */ /* 0x000fd00000000008 */
[----:B------:R-:W-:-:S08]  /*0840*/  DFMA R8, R4, R8, R4 ;  /* 0x000000080408722b */ /* 0x000fd00000000004 */
[----:B------:R-:W-:-:S08]  /*0850*/  DFMA R4, R8, -R10, 1 ;  /* 0x3ff000000804742b */ /* 0x000fd0000000080a */
[----:B------:R-:W-:-:S08]  /*0860*/  DFMA R4, R8, R4, R8 ;  /* 0x000000040804722b */ /* 0x000fd00000000008 */
[----:B--2---:R-:W-:-:S08]  /*0870*/  DMUL R8, R4, UR10 ;  /* 0x0000000a04087c28 */ /* 0x004fd00008000000 */
[----:B------:R-:W-:-:S08]  /*0880*/  DFMA R10, R8, -R10, UR10 ;  /* 0x0000000a080a7e2b */ /* 0x000fd0000800080a */
        /* <DEDUP_REMOVED lines=11> */
[----:B-----5:R-:W-:Y:S05]  /*0940*/  CALL.REL.NOINC `($__internal_0_$__cuda_sm20_div_rn_f64_full) ;  /* 0x00000004009c7944 */ /* 0x020fea0003c00000 */
[----:B------:R-:W-:Y:S02]  /*0950*/  IMAD.MOV.U32 R4, RZ, RZ, R10 ;  /* 0x000000ffff047224 */ /* 0x000fe400078e000a */
[----:B------:R-:W-:-:S07]  /*0960*/  IMAD.MOV.U32 R5, RZ, RZ, R11 ;  /* 0x000000ffff057224 */ /* 0x000fce00078e000b */
.L_x_13:
[----:B------:R-:W0:Y:S02]  /*0970*/  LDS.64 R8, [R3+0xa8] ;  /* 0x0000a80003087984 */ /* 0x000e240000000a00 */
[----:B0-----:R-:W-:-:S08]  /*0980*/  DADD R8, -R6, R8 ;  /* 0x0000000006087229 */ /* 0x001fd00000000108 */
[----:B------:R-:W-:Y:S01]  /*0990*/  DFMA R4, R8, R4, R6 ;  /* 0x000000040804722b */ /* 0x000fe20000000006 */
[----:B------:R-:W-:Y:S10]  /*09a0*/  BRA `(.L_x_9) ;  /* 0x0000000400707947 */ /* 0x000ff40003800000 */
.L_x_12:
[----:B------:R-:W-:-:S13]  /*09b0*/  ISETP.NE.AND P0, PT, R8, UR8, PT ;  /* 0x0000000808007c0c */ /* 0x000fda000bf05270 */
[----:B------:R-:W-:Y:S05]  /*09c0*/  @P0 BRA `(.L_x_14) ;  /* 0x0000000000800947 */ /* 0x000fea0003800000 */
[----:B------:R-:W4:Y:S01]  /*09d0*/  LDCU UR6, c[0x0][0x39c] ;  /* 0x00007380ff0677ac */ /* 0x000f220008000800 */
[----:B------:R-:W0:Y:S01]  /*09e0*/  LDC.64 R8, c[0x0][0x398] ;  /* 0x0000e600ff087b82 */ /* 0x000e220000000a00 */
[----:B------:R-:W-:Y:S01]  /*09f0*/  IMAD.MOV.U32 R4, RZ, RZ, 0x1 ;  /* 0x00000001ff047424 */ /* 0x000fe200078e00ff */
[----:B------:R-:W1:Y:S06]  /*0a00*/  LDCU.64 UR10, c[0x0][0x3a8] ;  /* 0x00007500ff0a77ac */ /* 0x000e6c0008000a00 */
[----:B------:R-:W2:Y:S01]  /*0a10*/  LDC R0, c[0x0][0x3ac] ;  /* 0x0000eb00ff007b82 */ /* 0x000ea20000000800 */
[----:B----4-:R-:W0:Y:S01]  /*0a20*/  MUFU.RCP64H R5, UR6 ;  /* 0x0000000600057d08 */ /* 0x010e220008001800 */
[----:B--2---:R-:W-:Y:S01]  /*0a30*/  FSETP.GEU.AND P1, PT, |R0|, 6.5827683646048100446e-37, PT ;  /* 0x036000000000780b */ /* 0x004fe20003f2e200 */
[----:B0-----:R-:W-:-:S08]  /*0a40*/  DFMA R10, R4, -R8, 1 ;  /* 0x3ff00000040a742b */ /* 0x001fd00000000808 */
[----:B------:R-:W-:-:S08]  /*0a50*/  DFMA R10, R10, R10, R10 ;  /* 0x0000000a0a0a722b */ /* 0x000fd0000000000a */
[----:B------:R-:W-:-:S08]  /*0a60*/  DFMA R10, R4, R10, R4 ;  /* 0x0000000a040a722b */ /* 0x000fd00000000004 */
[----:B------:R-:W-:-:S08]  /*0a70*/  DFMA R4, R10, -R8, 1 ;  /* 0x3ff000000a04742b */ /* 0x000fd00000000808 */
[----:B------:R-:W-:-:S08]  /*0a80*/  DFMA R4, R10, R4, R10 ;  /* 0x000000040a04722b */ /* 0x000fd0000000000a */
[----:B-1----:R-:W-:-:S08]  /*0a90*/  DMUL R10, R4, UR10 ;  /* 0x0000000a040a7c28 */ /* 0x002fd00008000000 */
[----:B------:R-:W-:-:S08]  /*0aa0*/  DFMA R8, R10, -R8, UR10 ;  /* 0x0000000a0a087e2b */ /* 0x000fd00008000808 */
[----:B------:R-:W-:-:S10]  /*0ab0*/  DFMA R4, R4, R8, R10 ;  /* 0x000000080404722b */ /* 0x000fd4000000000a */
[----:B------:R-:W-:-:S05]  /*0ac0*/  FFMA R8, RZ, UR6, R5 ;  /* 0x00000006ff087c23 */ /* 0x000fca0008000005 */
[----:B------:R-:W-:-:S13]  /*0ad0*/  FSETP.GT.AND P0, PT, |R8|, 1.469367938527859385e-39, PT ;  /* 0x001000000800780b */ /* 0x000fda0003f04200 */
[----:B------:R-:W-:Y:S05]  /*0ae0*/  @P0 BRA P1, `(.L_x_15) ;  /* 0x0000000000280947 */ /* 0x000fea0000800000 */
[----:B------:R-:W0:Y:S01]  /*0af0*/  LDCU.64 UR6, c[0x0][0x3a8] ;  /* 0x00007500ff0677ac */ /* 0x000e220008000a00 */
[----:B------:R-:W-:Y:S01]  /*0b00*/  MOV R0, 0xb70 ;  /* 0x00000b7000007802 */ /* 0x000fe20000000f00 */
[----:B------:R-:W3:Y:S01]  /*0b10*/  LDCU.64 UR10, c[0x0][0x398] ;  /* 0x00007300ff0a77ac */ /* 0x000ee20008000a00 */
[----:B0-----:R-:W-:Y:S01]  /*0b20*/  MOV R14, UR6 ;  /* 0x00000006000e7c02 */ /* 0x001fe20008000f00 */
[----:B------:R-:W-:Y:S02]  /*0b30*/  IMAD.U32 R15, RZ, RZ, UR7 ;  /* 0x00000007ff0f7e24 */ /* 0x000fe4000f8e00ff */
[----:B---3--:R-:W-:Y:S02]  /*0b40*/  IMAD.U32 R12, RZ, RZ, UR10 ;  /* 0x0000000aff0c7e24 */ /* 0x008fe4000f8e00ff */
[----:B------:R-:W-:-:S07]  /*0b50*/  IMAD.U32 R13, RZ, RZ, UR11 ;  /* 0x0000000bff0d7e24 */ /* 0x000fce000f8e00ff */
[----:B-----5:R-:W-:Y:S05]  /*0b60*/  CALL.REL.NOINC `($__internal_0_$__cuda_sm20_div_rn_f64_full) ;  /* 0x0000000400147944 */ /* 0x020fea0003c00000 */
[----:B------:R-:W-:Y:S02]  /*0b70*/  IMAD.MOV.U32 R4, RZ, RZ, R10 ;  /* 0x000000ffff047224 */ /* 0x000fe400078e000a */
[----:B------:R-:W-:-:S07]  /*0b80*/  IMAD.MOV.U32 R5, RZ, RZ, R11 ;  /* 0x000000ffff057224 */ /* 0x000fce00078e000b */
.L_x_15:
[----:B------:R-:W0:Y:S02]  /*0b90*/  LDS.64 R8, [R3+0x8] ;  /* 0x0000080003087984 */ /* 0x000e240000000a00 */
[----:B0-----:R-:W-:-:S08]  /*0ba0*/  DADD R8, R6, -R8 ;  /* 0x0000000006087229 */ /* 0x001fd00000000808 */
[----:B------:R-:W-:Y:S01]  /*0bb0*/  DFMA R4, R8, -R4, R6 ;  /* 0x800000040804722b */ /* 0x000fe20000000006 */
[----:B------:R-:W-:Y:S10]  /*0bc0*/  BRA `(.L_x_9) ;  /* 0x0000000000e87947 */ /* 0x000ff40003800000 */
.L_x_14:
[----:B------:R-:W4:Y:S01]  /*0bd0*/  LDC.64 R10, c[0x0][0x398] ;  /* 0x0000e600ff0a7b82 */ /* 0x000f220000000a00 */
[----:B------:R-:W-:Y:S01]  /*0be0*/  IMAD.MOV.U32 R4, RZ, RZ, 0x1 ;  /* 0x00000001ff047424 */ /* 0x000fe200078e00ff */
[----:B0-----:R-:W-:-:S06]  /*0bf0*/  DADD R6, R6, R6 ;  /* 0x0000000006067229 */ /* 0x001fcc0000000006 */
[----:B------:R-:W0:Y:S02]  /*0c00*/  LDC.64 R14, c[0x0][0x3a8] ;  /* 0x0000ea00ff0e7b82 */ /* 0x000e240000000a00 */
[----:B-----5:R-:W-:Y:S02]  /*0c10*/  DADD R24, -R24, R6 ;  /* 0x0000000018187229 */ /* 0x020fe40000000106 */
[----:B----4-:R-:W-:-:S06]  /*0c20*/  DMUL R10, R10, R10 ;  /* 0x0000000a0a0a7228 */ /* 0x010fcc0000000000 */
[----:B------:R-:W4:Y:S02]  /*0c30*/  MUFU.RCP64H R5, R11 ;  /* 0x0000000b00057308 */ /* 0x000f240000001800 */
[----:B----4-:R-:W-:-:S08]  /*0c40*/  DFMA R8, -R10, R4, 1 ;  /* 0x3ff000000a08742b */ /* 0x010fd00000000104 */
[----:B------:R-:W-:-:S08]  /*0c50*/  DFMA R8, R8, R8, R8 ;  /* 0x000000080808722b */ /* 0x000fd00000000008 */
[----:B------:R-:W-:Y:S02]  /*0c60*/  DFMA R4, R4, R8, R4 ;  /* 0x000000080404722b */ /* 0x000fe40000000004 */
[----:B0-----:R-:W-:-:S06]  /*0c70*/  DMUL R8, R14, R14 ;  /* 0x0000000e0e087228 */ /* 0x001fcc0000000000 */
[----:B-1-3--:R-:W-:-:S04]  /*0c80*/  DFMA R12, -R10, R4, 1 ;  /* 0x3ff000000a0c742b */ /* 0x00afc80000000104 */
[----:B------:R-:W-:-:S04]  /*0c90*/  FSETP.GEU.AND P1, PT, |R9|, 6.5827683646048100446e-37, PT ;  /* 0x036000000900780b */ /* 0x000fc80003f2e200 */
[----:B------:R-:W-:-:S08]  /*0ca0*/  DFMA R4, R4, R12, R4 ;  /* 0x0000000c0404722b */ /* 0x000fd00000000004 */
[----:B------:R-:W-:-:S08]  /*0cb0*/  DMUL R12, R8, R4 ;  /* 0x00000004080c7228 */ /* 0x000fd00000000000 */
[----:B------:R-:W-:-:S08]  /*0cc0*/  DFMA R14, -R10, R12, R8 ;  /* 0x0000000c0a0e722b */ /* 0x000fd00000000108 */
[----:B------:R-:W-:-:S10]  /*0cd0*/  DFMA R4, R4, R14, R12 ;  /* 0x0000000e0404722b */ /* 0x000fd4000000000c */
[----:B------:R-:W-:-:S05]  /*0ce0*/  FFMA R0, RZ, R11, R5 ;  /* 0x0000000bff007223 */ /* 0x000fca0000000005 */
[----:B------:R-:W-:-:S13]  /*0cf0*/  FSETP.GT.AND P0, PT, |R0|, 1.469367938527859385e-39, PT ;  /* 0x001000000000780b */ /* 0x000fda0003f04200 */
[----:B------:R-:W-:Y:S05]  /*0d00*/  @P0 BRA P1, `(.L_x_16) ;  /* 0x0000000000200947 */ /* 0x000fea0000800000 */
[----:B------:R-:W-:Y:S01]  /*0d10*/  MOV R12, R10 ;  /* 0x0000000a000c7202 */ /* 0x000fe20000000f00 */
[----:B------:R-:W-:Y:S01]  /*0d20*/  IMAD.MOV.U32 R13, RZ, RZ, R11 ;  /* 0x000000ffff0d7224 */ /* 0x000fe200078e000b */
[----:B------:R-:W-:Y:S01]  /*0d30*/  MOV R0, 0xd70 ;  /* 0x00000d7000007802 */ /* 0x000fe20000000f00 */
[----:B------:R-:W-:Y:S02]  /*0d40*/  IMAD.MOV.U32 R14, RZ, RZ, R8 ;  /* 0x000000ffff0e7224 */ /* 0x000fe400078e0008 */
[----:B------:R-:W-:-:S07]  /*0d50*/  IMAD.MOV.U32 R15, RZ, RZ, R9 ;  /* 0x000000ffff0f7224 */ /* 0x000fce00078e0009 */
[----:B--2---:R-:W-:Y:S05]  /*0d60*/  CALL.REL.NOINC `($__internal_0_$__cuda_sm20_div_rn_f64_full) ;  /* 0x0000000000947944 */ /* 0x004fea0003c00000 */
[----:B------:R-:W-:Y:S02]  /*0d70*/  IMAD.MOV.U32 R4, RZ, RZ, R10 ;  /* 0x000000ffff047224 */ /* 0x000fe400078e000a */
[----:B------:R-:W-:-:S07]  /*0d80*/  IMAD.MOV.U32 R5, RZ, RZ, R11 ;  /* 0x000000ffff057224 */ /* 0x000fce00078e000b */
.L_x_16:
[----:B------:R-:W0:Y:S01]  /*0d90*/  LDC.64 R12, c[0x0][0x3a0] ;  /* 0x0000e800ff0c7b82 */ /* 0x000e220000000a00 */
[----:B------:R-:W-:Y:S01]  /*0da0*/  IMAD.MOV.U32 R10, RZ, RZ, 0x1 ;  /* 0x00000001ff0a7424 */ /* 0x000fe200078e00ff */
[----:B--2---:R-:W1:Y:S01]  /*0db0*/  LDS.64 R16, [R3+0xa8] ;  /* 0x0000a80003107984 */ /* 0x004e620000000a00 */
[----:B------:R-:W-:Y:S01]  /*0dc0*/  FSETP.GEU.AND P1, PT, |R9|, 6.5827683646048100446e-37, PT ;  /* 0x036000000900780b */ /* 0x000fe20003f2e200 */
[----:B0-----:R-:W-:-:S06]  /*0dd0*/  DMUL R12, R12, R12 ;  /* 0x0000000c0c0c7228 */ /* 0x001fcc0000000000 */
[----:B------:R-:W0:Y:S01]  /*0de0*/  MUFU.RCP64H R11, R13 ;  /* 0x0000000d000b7308 */ /* 0x000e220000001800 */
[----:B-1----:R-:W-:Y:S02]  /*0df0*/  DADD R16, -R6, R16 ;  /* 0x0000000006107229 */ /* 0x002fe40000000110 */
[----:B0-----:R-:W-:-:S08]  /*0e00*/  DFMA R14, -R12, R10, 1 ;  /* 0x3ff000000c0e742b */ /* 0x001fd0000000010a */
[----:B------:R-:W-:-:S08]  /*0e10*/  DFMA R14, R14, R14, R14 ;  /* 0x0000000e0e0e722b */ /* 0x000fd0000000000e */
[----:B------:R-:W-:Y:S02]  /*0e20*/  DFMA R10, R10, R14, R10 ;  /* 0x0000000e0a0a722b */ /* 0x000fe4000000000a */
[----:B------:R-:W0:Y:S06]  /*0e30*/  LDS.64 R14, [R3+0x8] ;  /* 0x00000800030e7984 */ /* 0x000e2c0000000a00 */
[----:B------:R-:W-:-:S08]  /*0e40*/  DFMA R18, -R12, R10, 1 ;  /* 0x3ff000000c12742b */ /* 0x000fd0000000010a */
[----:B------:R-:W-:-:S08]  /*0e50*/  DFMA R10, R10, R18, R10 ;  /* 0x000000120a0a722b */ /* 0x000fd0000000000a */
[----:B------:R-:W-:-:S08]  /*0e60*/  DMUL R18, R8, R10 ;  /* 0x0000000a08127228 */ /* 0x000fd00000000000 */
[----:B------:R-:W-:-:S08]  /*0e70*/  DFMA R20, -R12, R18, R8 ;  /* 0x000000120c14722b */ /* 0x000fd00000000108 */
[----:B------:R-:W-:Y:S02]  /*0e80*/  DFMA R10, R10, R20, R18 ;  /* 0x000000140a0a722b */ /* 0x000fe40000000012 */
[----:B0-----:R-:W-:-:S08]  /*0e90*/  DADD R14, R16, R14 ;  /* 0x00000000100e7229 */ /* 0x001fd0000000000e */
[----:B------:R-:W-:Y:S01]  /*0ea0*/  FFMA R0, RZ, R13, R11 ;  /* 0x0000000dff007223 */ /* 0x000fe2000000000b */
[----:B------:R-:W-:-:S04]  /*0eb0*/  DFMA R24, R14, R4, R24 ;  /* 0x000000040e18722b */ /* 0x000fc80000000018 */
[----:B------:R-:W-:-:S13]  /*0ec0*/  FSETP.GT.AND P0, PT, |R0|, 1.469367938527859385e-39, PT ;  /* 0x001000000000780b */ /* 0x000fda0003f04200 */
[----:B------:R-:W-:Y:S05]  /*0ed0*/  @P0 BRA P1, `(.L_x_17) ;  /* 0x0000000000100947 */ /* 0x000fea0000800000 */
[----:B------:R-:W-:Y:S01]  /*0ee0*/  MOV R14, R8 ;  /* 0x00000008000e7202 */ /* 0x000fe20000000f00 */
[----:B------:R-:W-:Y:S01]  /*0ef0*/  IMAD.MOV.U32 R15, RZ, RZ, R9 ;  /* 0x000000ffff0f7224 */ /* 0x000fe200078e0009 */
[----:B------:R-:W-:-:S07]  /*0f00*/  MOV R0, 0xf20 ;  /* 0x00000f2000007802 */ /* 0x000fce0000000f00 */
[----:B------:R-:W-:Y:S05]  /*0f10*/  CALL.REL.NOINC `($__internal_0_$__cuda_sm20_div_rn_f64_full) ;  /* 0x0000000000287944 */ /* 0x000fea0003c00000 */
.L_x_17:
[----:B------:R-:W0:Y:S04]  /*0f20*/  LDS.64 R4, [R3+0x60] ;  /* 0x0000600003047984 */ /* 0x000e280000000a00 */
[----:B------:R-:W1:Y:S01]  /*0f30*/  LDS.64 R8, [R3+0x50] ;  /* 0x0000500003087984 */ /* 0x000e620000000a00 */
[----:B0-----:R-:W-:-:S08]  /*0f40*/  DADD R4, -R6, R4 ;  /* 0x0000000006047229 */ /* 0x001fd00000000104 */
[----:B-1----:R-:W-:-:S08]  /*0f50*/  DADD R4, R4, R8 ;  /* 0x0000000004047229 */ /* 0x002fd00000000008 */
[----:B------:R-:W-:-:S11]  /*0f60*/  DFMA R4, R4, R10, R24 ;  /* 0x0000000a0404722b */ /* 0x000fd60000000018 */
.L_x_9:
[----:B------:R-:W-:Y:S05]  /*0f70*/  BSYNC.RECONVERGENT B0 ;  /* 0x0000000000007941 */ /* 0x000fea0003800200 */
.L_x_8:
[----:B0-----:R-:W0:Y:S02]  /*0f80*/  LDC.64 R6, c[0x0][0x390] ;  /* 0x0000e400ff067b82 */ /* 0x001e240000000a00 */
[----:B0-----:R-:W-:-:S05]  /*0f90*/  IMAD.WIDE.U32 R2, R2, 0x8, R6 ;  /* 0x0000000802027825 */ /* 0x001fca00078e0006 */
[----:B------:R-:W-:Y:S01]  /*0fa0*/  STG.E.64 desc[UR4][R2.64], R4 ;  /* 0x0000000402007986 */ /* 0x000fe2000c101b04 */
[----:B------:R-:W-:Y:S05]  /*0fb0*/  EXIT ;  /* 0x000000000000794d */ /* 0x000fea0003800000 */
        .weak           $__internal_0_$__cuda_sm20_div_rn_f64_full
        .type           $__internal_0_$__cuda_sm20_div_rn_f64_full,@function
        .size           $__internal_0_$__cuda_sm20_div_rn_f64_full,(.L_x_38 - $__internal_0_$__cuda_sm20_div_rn_f64_full)
$__internal_0_$__cuda_sm20_div_rn_f64_full:
[C---:B------:R-:W-:Y:S01]  /*0fc0*/  FSETP.GEU.AND P0, PT, |R13|.reuse, 1.469367938527859385e-39, PT ;  /* 0x001000000d00780b */ /* 0x040fe20003f0e200 */
[----:B------:R-:W-:Y:S01]  /*0fd0*/  IMAD.MOV.U32 R16, RZ, RZ, 0x1 ;  /* 0x00000001ff107424 */ /* 0x000fe200078e00ff */
[----:B------:R-:W-:Y:S01]  /*0fe0*/  LOP3.LUT R10, R13, 0x800fffff, RZ, 0xc0, !PT ;  /* 0x800fffff0d0a7812 */ /* 0x000fe200078ec0ff */
[----:B------:R-:W-:Y:S01]  /*0ff0*/  BSSY.RECONVERGENT B1, `(.L_x_18) ;  /* 0x0000054000017945 */ /* 0x000fe20003800200 */
[C---:B------:R-:W-:Y:S02]  /*1000*/  FSETP.GEU.AND P2, PT, |R15|.reuse, 1.469367938527859385e-39, PT ;  /* 0x001000000f00780b */ /* 0x040fe40003f4e200 */
[----:B------:R-:W-:Y:S01]  /*1010*/  LOP3.LUT R11, R10, 0x3ff00000, RZ, 0xfc, !PT ;  /* 0x3ff000000a0b7812 */ /* 0x000fe200078efcff */
[----:B------:R-:W-:Y:S01]  /*1020*/  IMAD.MOV.U32 R10, RZ, RZ, R12 ;  /* 0x000000ffff0a7224 */ /* 0x000fe200078e000c */
[----:B------:R-:W-:Y:S02]  /*1030*/  LOP3.LUT R4, R15, 0x7ff00000, RZ, 0xc0, !PT ;  /* 0x7ff000000f047812 */ /* 0x000fe400078ec0ff */
[----:B------:R-:W-:-:S03]  /*1040*/  LOP3.LUT R27, R13, 0x7ff00000, RZ, 0xc0, !PT ;  /* 0x7ff000000d1b7812 */ /* 0x000fc600078ec0ff */
[----:B------:R-:W-:Y:S01]  /*1050*/  @!P0 DMUL R10, R12, 8.98846567431157953865e+307 ;  /* 0x7fe000000c0a8828 */ /* 0x000fe20000000000 */
[----:B------:R-:W-:-:S03]  /*1060*/  ISETP.GE.U32.AND P1, PT, R4, R27, PT ;  /* 0x0000001b0400720c */ /* 0x000fc60003f26070 */
[----:B------:R-:W-:Y:S02]  /*1070*/  @!P2 LOP3.LUT R5, R13, 0x7ff00000, RZ, 0xc0, !PT ;  /* 0x7ff000000d05a812 */ /* 0x000fe400078ec0ff */
[----:B------:R-:W0:Y:S02]  /*1080*/  MUFU.RCP64H R17, R11 ;  /* 0x0000000b00117308 */ /* 0x000e240000001800 */
[----:B------:R-:W-:Y:S01]  /*1090*/  @!P2 ISETP.GE.U32.AND P3, PT, R4, R5, PT ;  /* 0x000000050400a20c */ /* 0x000fe20003f66070 */
[----:B------:R-:W-:Y:S01]  /*10a0*/  IMAD.MOV.U32 R5, RZ, RZ, 0x1ca00000 ;  /* 0x1ca00000ff057424 */ /* 0x000fe200078e00ff */
[----:B------:R-:W-:-:S04]  /*10b0*/  @!P0 LOP3.LUT R27, R11, 0x7ff00000, RZ, 0xc0, !PT ;  /* 0x7ff000000b1b8812 */ /* 0x000fc800078ec0ff */
[----:B------:R-:W-:-:S04]  /*10c0*/  @!P2 SEL R19, R5, 0x63400000, !P3 ;  /* 0x634000000513a807 */ /* 0x000fc80005800000 */
[----:B------:R-:W-:-:S04]  /*10d0*/  @!P2 LOP3.LUT R22, R19, 0x80000000, R15, 0xf8, !PT ;  /* 0x800000001316a812 */ /* 0x000fc800078ef80f */
[----:B------:R-:W-:Y:S01]  /*10e0*/  @!P2 LOP3.LUT R23, R22, 0x100000, RZ, 0xfc, !PT ;  /* 0x001000001617a812 */ /* 0x000fe200078efcff */
[----:B0-----:R-:W-:Y:S01]  /*10f0*/  DFMA R20, R16, -R10, 1 ;  /* 0x3ff000001014742b */ /* 0x001fe2000000080a */
[----:B------:R-:W-:-:S07]  /*1100*/  @!P2 IMAD.MOV.U32 R22, RZ, RZ, RZ ;  /* 0x000000ffff16a224 */ /* 0x000fce00078e00ff */
[----:B------:R-:W-:-:S08]  /*1110*/  DFMA R20, R20, R20, R20 ;  /* 0x000000141414722b */ /* 0x000fd00000000014 */
[----:B------:R-:W-:Y:S01]  /*1120*/  DFMA R20, R16, R20, R16 ;  /* 0x000000141014722b */ /* 0x000fe20000000010 */
[----:B------:R-:W-:Y:S01]  /*1130*/  SEL R17, R5, 0x63400000, !P1 ;  /* 0x6340000005117807 */ /* 0x000fe20004800000 */
[----:B------:R-:W-:-:S03]  /*1140*/  IMAD.MOV.U32 R16, RZ, RZ, R14 ;  /* 0x000000ffff107224 */ /* 0x000fc600078e000e */
[----:B------:R-:W-:-:S03]  /*1150*/  LOP3.LUT R17, R17, 0x800fffff, R15, 0xf8, !PT ;  /* 0x800fffff11117812 */ /* 0x000fc600078ef80f */
[----:B------:R-:W-:-:S03]  /*1160*/  DFMA R18, R20, -R10, 1 ;  /* 0x3ff000001412742b */ /* 0x000fc6000000080a */
[----:B------:R-:W-:-:S05]  /*1170*/  @!P2 DFMA R16, R16, 2, -R22 ;  /* 0x400000001010a82b */ /* 0x000fca0000000816 */
[----:B------:R-:W-:-:S08]  /*1180*/  DFMA R18, R20, R18, R20 ;  /* 0x000000121412722b */ /* 0x000fd00000000014 */
[----:B------:R-:W-:-:S08]  /*1190*/  DMUL R20, R18, R16 ;  /* 0x0000001012147228 */ /* 0x000fd00000000000 */
[----:B------:R-:W-:-:S08]  /*11a0*/  DFMA R22, R20, -R10, R16 ;  /* 0x8000000a1416722b */ /* 0x000fd00000000010 */
[----:B------:R-:W-:Y:S01]  /*11b0*/  DFMA R22, R18, R22, R20 ;  /* 0x000000161216722b */ /* 0x000fe20000000014 */
[----:B------:R-:W-:Y:S01]  /*11c0*/  MOV R18, R4 ;  /* 0x0000000400127202 */ /* 0x000fe20000000f00 */
[----:B------:R-:W-:Y:S01]  /*11d0*/  VIADD R20, R27, 0xffffffff ;  /* 0xffffffff1b147836 */ /* 0x000fe20000000000 */
[----:B------:R-:W-:-:S05]  /*11e0*/  @!P2 LOP3.LUT R18, R17, 0x7ff00000, RZ, 0xc0, !PT ;  /* 0x7ff000001112a812 */ /* 0x000fca00078ec0ff */
[----:B------:R-:W-:-:S05]  /*11f0*/  VIADD R19, R18, 0xffffffff ;  /* 0xffffffff12137836 */ /* 0x000fca0000000000 */
[----:B------:R-:W-:-:S04]  /*1200*/  ISETP.GT.U32.AND P0, PT, R19, 0x7feffffe, PT ;  /* 0x7feffffe1300780c */ /* 0x000fc80003f04070 */
[----:B------:R-:W-:-:S13]  /*1210*/  ISETP.GT.U32.OR P0, PT, R20, 0x7feffffe, P0 ;  /* 0x7feffffe1400780c */ /* 0x000fda0000704470 */
[----:B------:R-:W-:Y:S05]  /*1220*/  @P0 BRA `(.L_x_19) ;  /* 0x00000000006c0947 */ /* 0x000fea0003800000 */
[----:B------:R-:W-:-:S04]  /*1230*/  LOP3.LUT R15, R13, 0x7ff00000, RZ, 0xc0, !PT ;  /* 0x7ff000000d0f7812 */ /* 0x000fc800078ec0ff */
[CC--:B------:R-:W-:Y:S02]  /*1240*/  VIADDMNMX R14, R4.reuse, -R15.reuse, 0xb9600000, !PT ;  /* 0xb9600000040e7446 */ /* 0x0c0fe4000780090f */
[----:B------:R-:W-:Y:S02]  /*1250*/  ISETP.GE.U32.AND P0, PT, R4, R15, PT ;  /* 0x0000000f0400720c */ /* 0x000fe40003f06070 */
[----:B------:R-:W-:Y:S02]  /*1260*/  VIMNMX R14, PT, PT, R14, 0x46a00000, PT ;  /* 0x46a000000e0e7848 */ /* 0x000fe40003fe0100 */
[----:B------:R-:W-:-:S05]  /*1270*/  SEL R5, R5, 0x63400000, !P0 ;  /* 0x6340000005057807 */ /* 0x000fca0004000000 */
[----:B------:R-:W-:Y:S02]  /*1280*/  IMAD.IADD R18, R14, 0x1, -R5 ;  /* 0x000000010e127824 */ /* 0x000fe400078e0a05 */
[----:B------:R-:W-:Y:S02]  /*1290*/  IMAD.MOV.U32 R14, RZ, RZ, RZ ;  /* 0x000000ffff0e7224 */ /* 0x000fe400078e00ff */
[----:B------:R-:W-:-:S06]  /*12a0*/  VIADD R15, R18, 0x7fe00000 ;  /* 0x7fe00000120f7836 */ /* 0x000fcc0000000000 */
[----:B------:R-:W-:-:S10]  /*12b0*/  DMUL R4, R22, R14 ;  /* 0x0000000e16047228 */ /* 0x000fd40000000000 */
[----:B------:R-:W-:-:S13]  /*12c0*/  FSETP.GTU.AND P0, PT, |R5|, 1.469367938527859385e-39, PT ;  /* 0x001000000500780b */ /* 0x000fda0003f0c200 */
[----:B------:R-:W-:Y:S05]  /*12d0*/  @P0 BRA `(.L_x_20) ;  /* 0x0000000000940947 */ /* 0x000fea0003800000 */
[----:B------:R-:W-:Y:S01]  /*12e0*/  DFMA R10, R22, -R10, R16 ;  /* 0x8000000a160a722b */ /* 0x000fe20000000010 */
[----:B------:R-:W-:-:S09]  /*12f0*/  IMAD.MOV.U32 R14, RZ, RZ, RZ ;  /* 0x000000ffff0e7224 */ /* 0x000fd200078e00ff */
[C---:B------:R-:W-:Y:S02]  /*1300*/  FSETP.NEU.AND P0, PT, R11.reuse, RZ, PT ;  /* 0x000000ff0b00720b */ /* 0x040fe40003f0d000 */
[----:B------:R-:W-:-:S04]  /*1310*/  LOP3.LUT R13, R11, 0x80000000, R13, 0x48, !PT ;  /* 0x800000000b0d7812 */ /* 0x000fc800078e480d */
[----:B------:R-:W-:-:S07]  /*1320*/  LOP3.LUT R15, R13, R15, RZ, 0xfc, !PT ;  /* 0x0000000f0d0f7212 */ /* 0x000fce00078efcff */
[----:B------:R-:W-:Y:S05]  /*1330*/  @!P0 BRA `(.L_x_20) ;  /* 0x00000000007c8947 */ /* 0x000fea0003800000 */
[----:B------:R-:W-:Y:S01]  /*1340*/  IADD3 R11, PT, PT, -R18, RZ, RZ ;  /* 0x000000ff120b7210 */ /* 0x000fe20007ffe1ff */
[----:B------:R-:W-:Y:S01]  /*1350*/  IMAD.MOV.U32 R10, RZ, RZ, RZ ;  /* 0x000000ffff0a7224 */ /* 0x000fe200078e00ff */
[----:B------:R-:W-:-:S05]  /*1360*/  DMUL.RP R14, R22, R14 ;  /* 0x0000000e160e7228 */ /* 0x000fca0000008000 */
[----:B------:R-:W-:-:S05]  /*1370*/  DFMA R10, R4, -R10, R22 ;  /* 0x8000000a040a722b */ /* 0x000fca0000000016 */
[----:B------:R-:W-:Y:S02]  /*1380*/  LOP3.LUT R13, R15, R13, RZ, 0x3c, !PT ;  /* 0x0000000d0f0d7212 */ /* 0x000fe400078e3cff */
[----:B------:R-:W-:-:S04]  /*1390*/  IADD3 R10, PT, PT, -R18, -0x43300000, RZ ;  /* 0xbcd00000120a7810 */ /* 0x000fc80007ffe1ff */
[----:B------:R-:W-:-:S04]  /*13a0*/  FSETP.NEU.AND P0, PT, |R11|, R10, PT ;  /* 0x0000000a0b00720b */ /* 0x000fc80003f0d200 */
[----:B------:R-:W-:Y:S02]  /*13b0*/  FSEL R4, R14, R4, !P0 ;  /* 0x000000040e047208 */ /* 0x000fe40004000000 */
[----:B------:R-:W-:Y:S01]  /*13c0*/  FSEL R5, R13, R5, !P0 ;  /* 0x000000050d057208 */ /* 0x000fe20004000000 */
[----:B------:R-:W-:Y:S06]  /*13d0*/  BRA `(.L_x_20) ;  /* 0x0000000000547947 */ /* 0x000fec0003800000 */
.L_x_19:
[----:B------:R-:W-:-:S14]  /*13e0*/  DSETP.NAN.AND P0, PT, R14, R14, PT ;  /* 0x0000000e0e00722a */ /* 0x000fdc0003f08000 */
[----:B------:R-:W-:Y:S05]  /*13f0*/  @P0 BRA `(.L_x_21) ;  /* 0x0000000000440947 */ /* 0x000fea0003800000 */
[----:B------:R-:W-:-:S14]  /*1400*/  DSETP.NAN.AND P0, PT, R12, R12, PT ;  /* 0x0000000c0c00722a */ /* 0x000fdc0003f08000 */
[----:B------:R-:W-:Y:S05]  /*1410*/  @P0 BRA `(.L_x_22) ;  /* 0x0000000000300947 */ /* 0x000fea0003800000 */
[----:B------:R-:W-:Y:S01]  /*1420*/  ISETP.NE.AND P0, PT, R18, R27, PT ;  /* 0x0000001b1200720c */ /* 0x000fe20003f05270 */
[----:B------:R-:W-:Y:S02]  /*1430*/  IMAD.MOV.U32 R4, RZ, RZ, 0x0 ;  /* 0x00000000ff047424 */ /* 0x000fe400078e00ff */
[----:B------:R-:W-:-:S10]  /*1440*/  IMAD.MOV.U32 R5, RZ, RZ, -0x80000 ;  /* 0xfff80000ff057424 */ /* 0x000fd400078e00ff */
[----:B------:R-:W-:Y:S05]  /*1450*/  @!P0 BRA `(.L_x_20) ;  /* 0x0000000000348947 */ /* 0x000fea0003800000 */
[----:B------:R-:W-:Y:S02]  /*1460*/  ISETP.NE.AND P0, PT, R18, 0x7ff00000, PT ;  /* 0x7ff000001200780c */ /* 0x000fe40003f05270 */
[----:B------:R-:W-:Y:S02]  /*1470*/  LOP3.LUT R5, R15, 0x80000000, R13, 0x48, !PT ;  /* 0x800000000f057812 */ /* 0x000fe400078e480d */
[----:B------:R-:W-:-:S13]  /*1480*/  ISETP.EQ.OR P0, PT, R27, RZ, !P0 ;  /* 0x000000ff1b00720c */ /* 0x000fda0004702670 */
[----:B------:R-:W-:Y:S01]  /*1490*/  @P0 LOP3.LUT R10, R5, 0x7ff00000, RZ, 0xfc, !PT ;  /* 0x7ff00000050a0812 */ /* 0x000fe200078efcff */
[----:B------:R-:W-:Y:S02]  /*14a0*/  @!P0 IMAD.MOV.U32 R4, RZ, RZ, RZ ;  /* 0x000000ffff048224 */ /* 0x000fe400078e00ff */
[----:B------:R-:W-:Y:S02]  /*14b0*/  @P0 IMAD.MOV.U32 R4, RZ, RZ, RZ ;  /* 0x000000ffff040224 */ /* 0x000fe400078e00ff */
[----:B------:R-:W-:Y:S01]  /*14c0*/  @P0 IMAD.MOV.U32 R5, RZ, RZ, R10 ;  /* 0x000000ffff050224 */ /* 0x000fe200078e000a */
[----:B------:R-:W-:Y:S06]  /*14d0*/  BRA `(.L_x_20) ;  /* 0x0000000000147947 */ /* 0x000fec0003800000 */
.L_x_22:
[----:B------:R-:W-:Y:S02]  /*14e0*/  LOP3.LUT R5, R13, 0x80000, RZ, 0xfc, !PT ;  /* 0x000800000d057812 */ /* 0x000fe400078efcff */
[----:B------:R-:W-:Y:S01]  /*14f0*/  MOV R4, R12 ;  /* 0x0000000c00047202 */ /* 0x000fe20000000f00 */
[----:B------:R-:W-:Y:S06]  /*1500*/  BRA `(.L_x_20) ;  /* 0x0000000000087947 */ /* 0x000fec0003800000 */
.L_x_21:
[----:B------:R-:W-:Y:S01]  /*1510*/  LOP3.LUT R5, R15, 0x80000, RZ, 0xfc, !PT ;  /* 0x000800000f057812 */ /* 0x000fe200078efcff */
[----:B------:R-:W-:-:S07]  /*1520*/  IMAD.MOV.U32 R4, RZ, RZ, R14 ;  /* 0x000000ffff047224 */ /* 0x000fce00078e000e */
.L_x_20:
[----:B------:R-:W-:Y:S05]  /*1530*/  BSYNC.RECONVERGENT B1 ;  /* 0x0000000000017941 */ /* 0x000fea0003800200 */
.L_x_18:
[----:B------:R-:W-:Y:S02]  /*1540*/  IMAD.MOV.U32 R10, RZ, RZ, R4 ;  /* 0x000000ffff0a7224 */ /* 0x000fe400078e0004 */
[----:B------:R-:W-:Y:S02]  /*1550*/  IMAD.MOV.U32 R11, RZ, RZ, R5 ;  /* 0x000000ffff0b7224 */ /* 0x000fe400078e0005 */
[----:B------:R-:W-:Y:S02]  /*1560*/  IMAD.MOV.U32 R4, RZ, RZ, R0 ;  /* 0x000000ffff047224 */ /* 0x000fe400078e0000 */
[----:B------:R-:W-:-:S04]  /*1570*/  IMAD.MOV.U32 R5, RZ, RZ, 0x0 ;  /* 0x00000000ff057424 */ /* 0x000fc800078e00ff */
[----:B------:R-:W-:Y:S05]  /*1580*/  RET.REL.NODEC R4 `(_Z8calcNodePdS_S_ddddii) ;  /* 0xffffffe8049c7950 */ /* 0x000fea0003c3ffff */
.L_x_23:
[----:B------:R-:W-:-:S00]  /*1590*/  BRA `(.L_x_23) ;  /* 0xfffffffc00fc7947 */ /* 0x000fc0000383ffff */
[----:B------:R-:W-:-:S00]  /*15a0*/  NOP ;  /* 0x0000000000007918 */ /* 0x000fc00000000000 */
        /* <DEDUP_REMOVED lines=13> */
.L_x_38:


//--------------------- .text._Z14calcNodeSimplePdS_S_ddddii --------------------------
	.section	.text._Z14calcNodeSimplePdS_S_ddddii,"ax",@progbits
	.align	128
        .global         _Z14calcNodeSimplePdS_S_ddddii
        .type           _Z14calcNodeSimplePdS_S_ddddii,@function
        .size           _Z14calcNodeSimplePdS_S_ddddii,(.L_x_39 - _Z14calcNodeSimplePdS_S_ddddii)
        .other          _Z14calcNodeSimplePdS_S_ddddii,@"STO_CUDA_ENTRY STV_DEFAULT"
_Z14calcNodeSimplePdS_S_ddddii:
.text._Z14calcNodeSimplePdS_S_ddddii:
[----:B------:R-:W-:Y:S01]  /*0000*/  LDC R1, c[0x0][0x37c] ;  /* 0x0000df00ff017b82 */ /* 0x000fe20000000800 */
[----:B------:R-:W0:Y:S07]  /*0010*/  S2R R3, SR_TID.Y ;  /* 0x0000000000037919 */ /* 0x000e2e0000002200 */
[----:B------:R-:W1:Y:S01]  /*0020*/  LDC R5, c[0x0][0x360] ;  /* 0x0000d800ff057b82 */ /* 0x000e620000000800 */
[----:B------:R-:W1:Y:S07]  /*0030*/  S2R R2, SR_TID.X ;  /* 0x0000000000027919 */ /* 0x000e6e0000002100 */
[----:B------:R-:W0:Y:S08]  /*0040*/  S2UR UR5, SR_CTAID.Y ;  /* 0x00000000000579c3 */ /* 0x000e300000002600 */
[----:B------:R-:W0:Y:S08]  /*0050*/  LDC R0, c[0x0][0x364] ;  /* 0x0000d900ff007b82 */ /* 0x000e300000000800 */
[----:B------:R-:W1:Y:S08]  /*0060*/  S2UR UR4, SR_CTAID.X ;  /* 0x00000000000479c3 */ /* 0x000e700000002500 */
[----:B------:R-:W2:Y:S01]  /*0070*/  LDC.64 R10, c[0x0][0x3b8] ;  /* 0x0000ee00ff0a7b82 */ /* 0x000ea20000000a00 */
[----:B0-----:R-:W-:-:S02]  /*0080*/  IMAD R0, R0, UR5, R3 ;  /* 0x0000000500007c24 */ /* 0x001fc4000f8e0203 */
[----:B-1----:R-:W-:-:S03]  /*0090*/  IMAD R5, R5, UR4, R2 ;  /* 0x0000000405057c24 */ /* 0x002fc6000f8e0202 */
[----:B--2---:R-:W-:-:S04]  /*00a0*/  ISETP.GT.U32.AND P0, PT, R0, R11, PT ;  /* 0x0000000b0000720c */ /* 0x004fc80003f04070 */
[----:B------:R-:W-:-:S13]  /*00b0*/  ISETP.GT.U32.OR P0, PT, R5, R10, P0 ;  /* 0x0000000a0500720c */ /* 0x000fda0000704470 */
[----:B------:R-:W-:Y:S05]  /*00c0*/  @P0 EXIT ;  /* 0x000000000000094d */ /* 0x000fea0003800000 */
[C---:B------:R-:W-:Y:S01]  /*00d0*/  ISETP.NE.AND P0, PT, R0.reuse, R11, PT ;  /* 0x0000000b0000720c */ /* 0x040fe20003f05270 */
[----:B------:R-:W0:Y:S01]  /*00e0*/  LDCU.64 UR4, c[0x0][0x358] ;  /* 0x00006b00ff0477ac */ /* 0x000e220008000a00 */
[----:B------:R-:W-:-:S04]  /*00f0*/  IMAD R6, R0, R10, R0 ;  /* 0x0000000a00067224 */ /* 0x000fc800078e0200 */
[----:B------:R-:W-:-:S07]  /*0100*/  IMAD.IADD R4, R5, 0x1, R6 ;  /* 0x0000000105047824 */ /* 0x000fce00078e0206 */
[----:B------:R-:W1:Y:S01]  /*0110*/  @!P0 LDC.64 R2, c[0x0][0x390] ;  /* 0x0000e400ff028b82 */ /* 0x000e620000000a00 */
[----:B------:R-:W-:Y:S02]  /*0120*/  @!P0 IMAD.MOV.U32 R8, RZ, RZ, 0x0 ;  /* 0x00000000ff088424 */ /* 0x000fe400078e00ff */
[----:B------:R-:W-:Y:S02]  /*0130*/  @!P0 IMAD.MOV.U32 R9, RZ, RZ, 0x3ff00000 ;  /* 0x3ff00000ff098424 */ /* 0x000fe400078e00ff */
[----:B-1----:R-:W-:-:S05]  /*0140*/  @!P0 IMAD.WIDE.U32 R2, R4, 0x8, R2 ;  /* 0x0000000804028825 */ /* 0x002fca00078e0002 */
[----:B0-----:R0:W-:Y:S01]  /*0150*/  @!P0 STG.E.64 desc[UR4][R2.64], R8 ;  /* 0x0000000802008986 */ /* 0x0011e2000c101b04 */
[----:B------:R-:W-:Y:S05]  /*0160*/  @!P0 EXIT ;  /* 0x000000000000894d */ /* 0x000fea0003800000 */
[----:B------:R-:W-:Y:S01]  /*0170*/  ISETP.NE.AND P0, PT, R0, RZ, PT ;  /* 0x000000ff0000720c */ /* 0x000fe20003f05270 */
[----:B0-----:R-:W-:-:S12]  /*0180*/  VIADD R3, R10, 0x1 ;  /* 0x000000010a037836 */ /* 0x001fd80000000000 */
[----:B------:R-:W-:Y:S05]  /*0190*/  @P0 BRA `(.L_x_24) ;  /* 0x0000000000a00947 */ /* 0x000fea0003800000 */
[----:B------:R-:W0:Y:S01]  /*01a0*/  LDC.64 R8, c[0x0][0x388] ;  /* 0x0000e200ff087b82 */ /* 0x000e220000000a00 */
[----:B------:R-:W1:Y:S07]  /*01b0*/  LDCU UR6, c[0x0][0x3a4] ;  /* 0x00007480ff0677ac */ /* 0x000e6e0008000800 */
[----:B------:R-:W2:Y:S01]  /*01c0*/  LDC.64 R12, c[0x0][0x3a0] ;  /* 0x0000e800ff0c7b82 */ /* 0x000ea20000000a00 */
[----:B------:R-:W-:-:S07]  /*01d0*/  HFMA2 R6, -RZ, RZ, 0, 5.9604644775390625e-08 ;  /* 0x00000001ff067431 */ /* 0x000fce00000001ff */
[----:B------:R-:W3:Y:S01]  /*01e0*/  LDC.64 R14, c[0x0][0x3a8] ;  /* 0x0000ea00ff0e7b82 */ /* 0x000ee20000000a00 */
[----:B0-----:R-:W-:-:S07]  /*01f0*/  IMAD.WIDE.U32 R8, R4, 0x8, R8 ;  /* 0x0000000804087825 */ /* 0x001fce00078e0008 */
[----:B------:R-:W0:Y:S01]  /*0200*/  LDC R2, c[0x0][0x3ac] ;  /* 0x0000eb00ff027b82 */ /* 0x000e220000000800 */
[----:B------:R-:W5:Y:S01]  /*0210*/  LDG.E.64 R8, desc[UR4][R8.64] ;  /* 0x0000000408087981 */ /* 0x000f62000c1e1b00 */
[----:B-1----:R-:W2:Y:S02]  /*0220*/  MUFU.RCP64H R7, UR6 ;  /* 0x0000000600077d08 */ /* 0x002ea40008001800 */
[----:B--2---:R-:W-:Y:S01]  /*0230*/  DFMA R10, R6, -R12, 1 ;  /* 0x3ff00000060a742b */ /* 0x004fe2000000080c */
[----:B0-----:R-:W-:-:S07]  /*0240*/  FSETP.GEU.AND P1, PT, |R2|, 6.5827683646048100446e-37, PT ;  /* 0x036000000200780b */ /* 0x001fce0003f2e200 */
[----:B------:R-:W-:-:S08]  /*0250*/  DFMA R10, R10, R10, R10 ;  /* 0x0000000a0a0a722b */ /* 0x000fd0000000000a */
[----:B------:R-:W-:-:S08]  /*0260*/  DFMA R10, R6, R10, R6 ;  /* 0x0000000a060a722b */ /* 0x000fd00000000006 */
[----:B------:R-:W-:-:S08]  /*0270*/  DFMA R6, R10, -R12, 1 ;  /* 0x3ff000000a06742b */ /* 0x000fd0000000080c */
[----:B------:R-:W-:-:S08]  /*0280*/  DFMA R6, R10, R6, R10 ;  /* 0x000000060a06722b */ /* 0x000fd0000000000a */
[----:B---3--:R-:W-:-:S08]  /*0290*/  DMUL R10, R6, R14 ;  /* 0x0000000e060a7228 */ /* 0x008fd00000000000 */
        /* <DEDUP_REMOVED lines=8> */
[----:B0-----:R-:W-:Y:S02]  /*0320*/  IMAD.U32 R12, RZ, RZ, UR6 ;  /* 0x00000006ff0c7e24 */ /* 0x001fe4000f8e00ff */
[----:B------:R-:W-:Y:S02]  /*0330*/  IMAD.U32 R13, RZ, RZ, UR7 ;  /* 0x00000007ff0d7e24 */ /* 0x000fe4000f8e00ff */
[----:B-1----:R-:W-:Y:S01]  /*0340*/  IMAD.U32 R14, RZ, RZ, UR8 ;  /* 0x00000008ff0e7e24 */ /* 0x002fe2000f8e00ff */
[----:B------:R-:W-:-:S07]  /*0350*/  MOV R17, UR9 ;  /* 0x0000000900117c02 */ /* 0x000fce0008000f00 */
[----:B-----5:R-:W-:Y:S05]  /*0360*/  CALL.REL.NOINC `($__internal_1_$__cuda_sm20_div_rn_f64_full) ;  /* 0x0000000800c87944 */ /* 0x020fea0003c00000 */
[----:B------:R-:W-:-:S07]  /*0370*/  IMAD.MOV.U32 R6, RZ, RZ, R2 ;  /* 0x000000ffff067224 */ /* 0x000fce00078e0002 */
.L_x_25:
[----:B------:R-:W0:Y:S01]  /*0380*/  LDC.64 R10, c[0x0][0x388] ;  /* 0x0000e200ff0a7b82 */ /* 0x000e220000000a00 */
[----:B------:R-:W-:-:S07]  /*0390*/  IMAD.IADD R3, R5, 0x1, R3 ;  /* 0x0000000105037824 */ /* 0x000fce00078e0203 */
[----:B------:R-:W1:Y:S01]  /*03a0*/  LDC.64 R12, c[0x0][0x390] ;  /* 0x0000e400ff0c7b82 */ /* 0x000e620000000a00 */
[----:B0-----:R-:W-:-:S06]  /*03b0*/  IMAD.WIDE.U32 R2, R3, 0x8, R10 ;  /* 0x0000000803027825 */ /* 0x001fcc00078e000a */
[----:B------:R-:W2:Y:S01]  /*03c0*/  LDG.E.64 R2, desc[UR4][R2.64] ;  /* 0x0000000402027981 */ /* 0x000ea2000c1e1b00 */
[----:B-1----:R-:W-:Y:S01]  /*03d0*/  IMAD.WIDE.U32 R12, R4, 0x8, R12 ;  /* 0x00000008040c7825 */ /* 0x002fe200078e000c */
[----:B--2--5:R-:W-:-:S08]  /*03e0*/  DADD R10, -R8, R2 ;  /* 0x00000000080a7229 */ /* 0x024fd00000000102 */
[----:B------:R-:W-:-:S07]  /*03f0*/  DFMA R10, R10, R6, R8 ;  /* 0x000000060a0a722b */ /* 0x000fce0000000008 */
[----:B------:R-:W-:Y:S01]  /*0400*/  STG.E.64 desc[UR4][R12.64], R10 ;  /* 0x0000000a0c007986 */ /* 0x000fe2000c101b04 */
[----:B------:R-:W-:Y:S05]  /*0410*/  EXIT ;  /* 0x000000000000794d */ /* 0x000fea0003800000 */
.L_x_24:
[----:B------:R-:W-:-:S13]  /*0420*/  ISETP.NE.AND P0, PT, R5, RZ, PT ;  /* 0x000000ff0500720c */ /* 0x000fda0003f05270 */
[----:B------:R-:W-:Y:S05]  /*0430*/  @P0 BRA `(.L_x_26) ;  /* 0x0000000000a00947 */ /* 0x000fea0003800000 */
[----:B------:R-:W0:Y:S01]  /*0440*/  LDC.64 R2, c[0x0][0x388] ;  /* 0x0000e200ff027b82 */ /* 0x000e220000000a00 */
[----:B------:R-:W1:Y:S01]  /*0450*/  LDCU UR6, c[0x0][0x39c] ;  /* 0x00007380ff0677ac */ /* 0x000e620008000800 */
[----:B------:R-:W2:Y:S06]  /*0460*/  LDCU.64 UR8, c[0x0][0x3a8] ;  /* 0x00007500ff0877ac */ /* 0x000eac0008000a00 */
[----:B------:R-:W3:Y:S08]  /*0470*/  LDC.64 R12, c[0x0][0x398] ;  /* 0x0000e600ff0c7b82 */ /* 0x000ef00000000a00 */
[----:B------:R-:W4:Y:S01]  /*0480*/  LDC R5, c[0x0][0x3ac] ;  /* 0x0000eb00ff057b82 */ /* 0x000f220000000800 */
[----:B0-----:R-:W-:-:S06]  /*0490*/  IMAD.WIDE.U32 R8, R4, 0x8, R2 ;  /* 0x0000000804087825 */ /* 0x001fcc00078e0002 */
[----:B------:R-:W5:Y:S01]  /*04a0*/  LDG.E.64 R8, desc[UR4][R8.64] ;  /* 0x0000000408087981 */ /* 0x000f62000c1e1b00 */
[----:B-1----:R-:W3:Y:S01]  /*04b0*/  MUFU.RCP64H R3, UR6 ;  /* 0x0000000600037d08 */ /* 0x002ee20008001800 */
[----:B------:R-:W-:Y:S01]  /*04c0*/  IMAD.MOV.U32 R2, RZ, RZ, 0x1 ;  /* 0x00000001ff027424 */ /* 0x000fe200078e00ff */
[----:B----4-:R-:W-:-:S05]  /*04d0*/  FSETP.GEU.AND P1, PT, |R5|, 6.5827683646048100446e-37, PT ;  /* 0x036000000500780b */ /* 0x010fca0003f2e200 */
[----:B---3--:R-:W-:-:S08]  /*04e0*/  DFMA R10, R2, -R12, 1 ;  /* 0x3ff00000020a742b */ /* 0x008fd0000000080c */
        /* <DEDUP_REMOVED lines=17> */
[----:B-----5:R-:W-:Y:S05]  /*0600*/  CALL.REL.NOINC `($__internal_1_$__cuda_sm20_div_rn_f64_full) ;  /* 0x0000000800207944 */ /* 0x020fea0003c00000 */
[----:B------:R-:W-:-:S07]  /*0610*/  MOV R3, R7 ;  /* 0x0000000700037202 */ /* 0x000fce0000000f00 */
.L_x_27:
[----:B------:R-:W0:Y:S01]  /*0620*/  LDC.64 R10, c[0x0][0x388] ;  /* 0x0000e200ff0a7b82 */ /* 0x000e220000000a00 */
[----:B------:R-:W-:-:S07]  /*0630*/  VIADD R7, R6, 0x1 ;  /* 0x0000000106077836 */ /* 0x000fce0000000000 */
        /* <DEDUP_REMOVED lines=8> */
.L_x_26:
[----:B------:R-:W-:-:S13]  /*06c0*/  ISETP.NE.AND P0, PT, R5, R10, PT ;  /* 0x0000000a0500720c */ /* 0x000fda0003f05270 */
[----:B------:R-:W-:Y:S05]  /*06d0*/  @P0 BRA `(.L_x_28) ;  /* 0x0000000000a40947 */ /* 0x000fea0003800000 */
[----:B------:R-:W0:Y:S01]  /*06e0*/  LDCU UR6, c[0x0][0x39c] ;  /* 0x00007380ff0677ac */ /* 0x000e220008000800 */
[----:B------:R-:W1:Y:S01]  /*06f0*/  LDC.64 R12, c[0x0][0x398] ;  /* 0x0000e600ff0c7b82 */ /* 0x000e620000000a00 */
[----:B------:R-:W-:Y:S01]  /*0700*/  IMAD.MOV.U32 R10, RZ, RZ, 0x1 ;  /* 0x00000001ff0a7424 */ /* 0x000fe200078e00ff */
[----:B------:R-:W2:Y:S06]  /*0710*/  LDCU.64 UR8, c[0x0][0x3a8] ;  /* 0x00007500ff0877ac */ /* 0x000eac0008000a00 */
[----:B------:R-:W3:Y:S08]  /*0720*/  LDC.64 R2, c[0x0][0x388] ;  /* 0x0000e200ff027b82 */ /* 0x000ef00000000a00 */
[----:B------:R-:W4:Y:S01]  /*0730*/  LDC R0, c[0x0][0x3ac] ;  /* 0x0000eb00ff007b82 */ /* 0x000f220000000800 */
[----:B0-----:R-:W1:Y:S01]  /*0740*/  MUFU.RCP64H R11, UR6 ;  /* 0x00000006000b7d08 */ /* 0x001e620008001800 */
[----:B---3--:R-:W-:Y:S01]  /*0750*/  IMAD.WIDE.U32 R2, R4, 0x8, R2 ;  /* 0x0000000804027825 */ /* 0x008fe200078e0002 */
[----:B-1----:R-:W-:-:S04]  /*0760*/  DFMA R14, R10, -R12, 1 ;  /* 0x3ff000000a0e742b */ /* 0x002fc8000000080c */
[----:B------:R2:W5:Y:S01]  /*0770*/  LDG.E.64 R8, desc[UR4][R2.64] ;  /* 0x0000000402087981 */ /* 0x000562000c1e1b00 */
[----:B----4-:R-:W-:-:S03]  /*0780*/  FSETP.GEU.AND P1, PT, |R0|, 6.5827683646048100446e-37, PT ;  /* 0x036000000000780b */ /* 0x010fc60003f2e200 */
        /* <DEDUP_REMOVED lines=13> */
[----:B0-----:R-:W-:Y:S01]  /*0860*/  IMAD.U32 R12, RZ, RZ, UR6 ;  /* 0x00000006ff0c7e24 */ /* 0x001fe2000f8e00ff */
[----:B------:R-:W-:Y:S01]  /*0870*/  MOV R13, UR7 ;  /* 0x00000007000d7c02 */ /* 0x000fe20008000f00 */
[----:B-1----:R-:W-:Y:S02]  /*0880*/  IMAD.U32 R14, RZ, RZ, UR8 ;  /* 0x00000008ff0e7e24 */ /* 0x002fe4000f8e00ff */
[----:B------:R-:W-:-:S07]  /*0890*/  IMAD.U32 R17, RZ, RZ, UR9 ;  /* 0x00000009ff117e24 */ /* 0x000fce000f8e00ff */
[----:B-----5:R-:W-:Y:S05]  /*08a0*/  CALL.REL.NOINC `($__internal_1_$__cuda_sm20_div_rn_f64_full) ;  /* 0x0000000400787944 */ /* 0x020fea0003c00000 */
[----:B------:R-:W-:-:S07]  /*08b0*/  IMAD.MOV.U32 R3, RZ, RZ, R7 ;  /* 0x000000ffff037224 */ /* 0x000fce00078e0007 */
.L_x_29:
[----:B------:R-:W0:Y:S08]  /*08c0*/  LDC R7, c[0x0][0x3b8] ;  /* 0x0000ee00ff077b82 */ /* 0x000e300000000800 */
[----:B------:R-:W1:Y:S08]  /*08d0*/  LDC.64 R10, c[0x0][0x388] ;  /* 0x0000e200ff0a7b82 */ /* 0x000e700000000a00 */
[----:B------:R-:W2:Y:S01]  /*08e0*/  LDC.64 R12, c[0x0][0x390] ;  /* 0x0000e400ff0c7b82 */ /* 0x000ea20000000a00 */
[----:B0-----:R-:W-:-:S05]  /*08f0*/  IADD3 R7, PT, PT, R6, -0x1, R7 ;  /* 0xffffffff06077810 */ /* 0x001fca0007ffe007 */
[----:B-1----:R-:W-:-:S06]  /*0900*/  IMAD.WIDE.U32 R6, R7, 0x8, R10 ;  /* 0x0000000807067825 */ /* 0x002fcc00078e000a */
[----:B------:R-:W3:Y:S01]  /*0910*/  LDG.E.64 R6, desc[UR4][R6.64] ;  /* 0x0000000406067981 */ /* 0x000ee2000c1e1b00 */
[----:B--2---:R-:W-:Y:S01]  /*0920*/  IMAD.WIDE.U32 R12, R4, 0x8, R12 ;  /* 0x00000008040c7825 */ /* 0x004fe200078e000c */
[----:B---3-5:R-:W-:-:S08]  /*0930*/  DADD R10, R8, -R6 ;  /* 0x00000000080a7229 */ /* 0x028fd00000000806 */
[----:B------:R-:W-:-:S07]  /*0940*/  DFMA R10, R10, -R2, R8 ;  /* 0x800000020a0a722b */ /* 0x000fce0000000008 */
[----:B------:R-:W-:Y:S01]  /*0950*/  STG.E.64 desc[UR4][R12.64], R10 ;  /* 0x0000000a0c007986 */ /* 0x000fe2000c101b04 */
[----:B------:R-:W-:Y:S05]  /*0960*/  EXIT ;  /* 0x000000000000794d */ /* 0x000fea0003800000 */
.L_x_28:
[----:B------:R-:W0:Y:S08]  /*0970*/  LDC.64 R8, c[0x0][0x388] ;  /* 0x0000e200ff087b82 */ /* 0x000e300000000a00 */
[----:B------:R-:W1:Y:S08]  /*0980*/  LDC.64 R20, c[0x0][0x380] ;  /* 0x0000e000ff147b82 */ /* 0x000e700000000a00 */
[----:B------:R-:W2:Y:S01]  /*0990*/  LDC.64 R14, c[0x0][0x398] ;  /* 0x0000e600ff0e7b82 */ /* 0x000ea20000000a00 */
[----:B0-----:R-:W-:-:S07]  /*09a0*/  IMAD.WIDE.U32 R10, R4, 0x8, R8 ;  /* 0x00000008040a7825 */ /* 0x001fce00078e0008 */
[----:B------:R-:W0:Y:S01]  /*09b0*/  LDC.64 R16, c[0x0][0x3a8] ;  /* 0x0000ea00ff107b82 */ /* 0x000e220000000a00 */
[----:B------:R-:W3:Y:S01]  /*09c0*/  LDG.E.64 R10, desc[UR4][R10.64] ;  /* 0x000000040a0a7981 */ /* 0x000ee2000c1e1b00 */
[----:B-1----:R-:W-:-:S06]  /*09d0*/  IMAD.WIDE.U32 R20, R4, 0x8, R20 ;  /* 0x0000000804147825 */ /* 0x002fcc00078e0014 */
[----:B------:R-:W4:Y:S01]  /*09e0*/  LDG.E.64 R20, desc[UR4][R20.64] ;  /* 0x0000000414147981 */ /* 0x000f22000c1e1b00 */
[----:B------:R-:W-:Y:S01]  /*09f0*/  MOV R8, 0x1 ;  /* 0x0000000100087802 */ /* 0x000fe20000000f00 */
[----:B--2---:R-:W-:-:S06]  /*0a00*/  DMUL R14, R14, R14 ;  /* 0x0000000e0e0e7228 */ /* 0x004fcc0000000000 */
[----:B------:R-:W1:Y:S02]  /*0a10*/  MUFU.RCP64H R9, R15 ;  /* 0x0000000f00097308 */ /* 0x000e640000001800 */
[----:B-1----:R-:W-:-:S08]  /*0a20*/  DFMA R12, -R14, R8, 1 ;  /* 0x3ff000000e0c742b */ /* 0x002fd00000000108 */
[----:B------:R-:W-:-:S08]  /*0a30*/  DFMA R12, R12, R12, R12 ;  /* 0x0000000c0c0c722b */ /* 0x000fd0000000000c */
[----:B------:R-:W-:-:S08]  /*0a40*/  DFMA R12, R8, R12, R8 ;  /* 0x0000000c080c722b */ /* 0x000fd00000000008 */
[----:B------:R-:W-:-:S08]  /*0a50*/  DFMA R8, -R14, R12, 1 ;  /* 0x3ff000000e08742b */ /* 0x000fd0000000010c */
[----:B------:R-:W-:Y:S02]  /*0a60*/  DFMA R12, R12, R8, R12 ;  /* 0x000000080c0c722b */ /* 0x000fe4000000000c */
[----:B0-----:R-:W-:-:S08]  /*0a70*/  DMUL R8, R16, R16 ;  /* 0x0000001010087228 */ /* 0x001fd00000000000 */
[----:B------:R-:W-:Y:S02]  /*0a80*/  DMUL R16, R8, R12 ;  /* 0x0000000c08107228 */ /* 0x000fe40000000000 */
[----:B------:R-:W-:-:S06]  /*0a90*/  FSETP.GEU.AND P1, PT, |R9|, 6.5827683646048100446e-37, PT ;  /* 0x036000000900780b */ /* 0x000fcc0003f2e200 */
[----:B------:R-:W-:-:S08]  /*0aa0*/  DFMA R18, -R14, R16, R8 ;  /* 0x000000100e12722b */ /* 0x000fd00000000108 */
[----:B------:R-:W-:-:S10]  /*0ab0*/  DFMA R12, R12, R18, R16 ;  /* 0x000000120c0c722b */ /* 0x000fd40000000010 */
[----:B------:R-:W-:-:S05]  /*0ac0*/  FFMA R0, RZ, R15, R13 ;  /* 0x0000000fff007223 */ /* 0x000fca000000000d */
[----:B------:R-:W-:Y:S01]  /*0ad0*/  FSETP.GT.AND P0, PT, |R0|, 1.469367938527859385e-39, PT ;  /* 0x001000000000780b */ /* 0x000fe20003f04200 */
[----:B---3--:R-:W-:-:S08]  /*0ae0*/  DADD R10, R10, R10 ;  /* 0x000000000a0a7229 */ /* 0x008fd0000000000a */
[----:B----4-:R-:W-:-:S04]  /*0af0*/  DADD R20, R10, -R20 ;  /* 0x000000000a147229 */ /* 0x010fc80000000814 */
[----:B------:R-:W-:Y:S07]  /*0b00*/  @P0 BRA P1, `(.L_x_30) ;  /* 0x00000000001c0947 */ /* 0x000fee0000800000 */
[----:B------:R-:W-:Y:S01]  /*0b10*/  IMAD.MOV.U32 R17, RZ, RZ, R15 ;  /* 0x000000ffff117224 */ /* 0x000fe200078e000f */
[----:B------:R-:W-:Y:S01]  /*0b20*/  MOV R24, 0xb60 ;  /* 0x00000b6000187802 */ /* 0x000fe20000000f00 */
[----:B------:R-:W-:Y:S02]  /*0b30*/  IMAD.MOV.U32 R12, RZ, RZ, R8 ;  /* 0x000000ffff0c7224 */ /* 0x000fe400078e0008 */
[----:B------:R-:W-:-:S07]  /*0b40*/  IMAD.MOV.U32 R13, RZ, RZ, R9 ;  /* 0x000000ffff0d7224 */ /* 0x000fce00078e0009 */
[----:B------:R-:W-:Y:S05]  /*0b50*/  CALL.REL.NOINC `($__internal_1_$__cuda_sm20_div_rn_f64_full) ;  /* 0x0000000000cc7944 */ /* 0x000fea0003c00000 */
[----:B------:R-:W-:Y:S01]  /*0b60*/  MOV R12, R2 ;  /* 0x00000002000c7202 */ /* 0x000fe20000000f00 */
[----:B------:R-:W-:-:S07]  /*0b70*/  IMAD.MOV.U32 R13, RZ, RZ, R7 ;  /* 0x000000ffff0d7224 */ /* 0x000fce00078e0007 */
.L_x_30:
[----:B------:R-:W0:Y:S01]  /*0b80*/  LDC.64 R22, c[0x0][0x388] ;  /* 0x0000e200ff167b82 */ /* 0x000e220000000a00 */
[C---:B------:R-:W-:Y:S02]  /*0b90*/  VIADD R19, R4.reuse, 0x1 ;  /* 0x0000000104137836 */ /* 0x040fe40000000000 */
[----:B------:R-:W-:-:S05]  /*0ba0*/  VIADD R7, R4, 0xffffffff ;  /* 0xffffffff04077836 */ /* 0x000fca0000000000 */
[----:B------:R-:W1:Y:S01]  /*0bb0*/  LDC.64 R16, c[0x0][0x3a0] ;  /* 0x0000e800ff107b82 */ /* 0x000e620000000a00 */
[----:B0-----:R-:W-:-:S04]  /*0bc0*/  IMAD.WIDE.U32 R18, R19, 0x8, R22 ;  /* 0x0000000813127825 */ /* 0x001fc800078e0016 */
[----:B------:R-:W-:Y:S02]  /*0bd0*/  IMAD.WIDE.U32 R22, R7, 0x8, R22 ;  /* 0x0000000807167825 */ /* 0x000fe400078e0016 */
[----:B------:R-:W2:Y:S04]  /*0be0*/  LDG.E.64 R18, desc[UR4][R18.64] ;  /* 0x0000000412127981 */ /* 0x000ea8000c1e1b00 */
[----:B------:R-:W3:Y:S01]  /*0bf0*/  LDG.E.64 R22, desc[UR4][R22.64] ;  /* 0x0000000416167981 */ /* 0x000ee2000c1e1b00 */
[----:B-1----:R-:W-:Y:S01]  /*0c00*/  DMUL R16, R16, R16 ;  /* 0x0000001010107228 */ /* 0x002fe20000000000 */
[----:B------:R-:W-:Y:S02]  /*0c10*/  MOV R14, 0x1 ;  /* 0x00000001000e7802 */ /* 0x000fe40000000f00 */
[----:B------:R-:W-:-:S03]  /*0c20*/  FSETP.GEU.AND P1, PT, |R9|, 6.5827683646048100446e-37, PT ;  /* 0x036000000900780b */ /* 0x000fc60003f2e200 */
[----:B------:R-:W0:Y:S02]  /*0c30*/  MUFU.RCP64H R15, R17 ;  /* 0x00000011000f7308 */ /* 0x000e240000001800 */
[----:B0-----:R-:W-:-:S08]  /*0c40*/  DFMA R24, -R16, R14, 1 ;  /* 0x3ff000001018742b */ /* 0x001fd0000000010e */
[----:B------:R-:W-:-:S08]  /*0c50*/  DFMA R24, R24, R24, R24 ;  /* 0x000000181818722b */ /* 0x000fd00000000018 */
[----:B------:R-:W-:-:S08]  /*0c60*/  DFMA R24, R14, R24, R14 ;  /* 0x000000180e18722b */ /* 0x000fd0000000000e */
[----:B------:R-:W-:-:S08]  /*0c70*/  DFMA R14, -R16, R24, 1 ;  /* 0x3ff00000100e742b */ /* 0x000fd00000000118 */
[----:B------:R-:W-:-:S08]  /*0c80*/  DFMA R14, R24, R14, R24 ;  /* 0x0000000e180e722b */ /* 0x000fd00000000018 */
[----:B------:R-:W-:-:S08]  /*0c90*/  DMUL R24, R8, R14 ;  /* 0x0000000e08187228 */ /* 0x000fd00000000000 */
[----:B------:R-:W-:-:S08]  /*0ca0*/  DFMA R26, -R16, R24, R8 ;  /* 0x00000018101a722b */ /* 0x000fd00000000108 */
[----:B------:R-:W-:-:S10]  /*0cb0*/  DFMA R14, R14, R26, R24 ;  /* 0x0000001a0e0e722b */ /* 0x000fd40000000018 */
[----:B------:R-:W-:-:S05]  /*0cc0*/  FFMA R0, RZ, R17, R15 ;  /* 0x00000011ff007223 */ /* 0x000fca000000000f */
[----:B------:R-:W-:Y:S01]  /*0cd0*/  FSETP.GT.AND P0, PT, |R0|, 1.469367938527859385e-39, PT ;  /* 0x001000000000780b */ /* 0x000fe20003f04200 */
[----:B--2---:R-:W-:-:S08]  /*0ce0*/  DADD R18, -R10, R18 ;  /* 0x000000000a127229 */ /* 0x004fd00000000112 */
[----:B---3--:R-:W-:-:S08]  /*0cf0*/  DADD R18, R18, R22 ;  /* 0x0000000012127229 */ /* 0x008fd00000000016 */
[----:B------:R-:W-:Y:S01]  /*0d00*/  DFMA R20, R18, R12, R20 ;  /* 0x0000000c1214722b */ /* 0x000fe20000000014 */
[----:B------:R-:W-:Y:S10]  /*0d10*/  @P0 BRA P1, `(.L_x_31) ;  /* 0x00000000001c0947 */ /* 0x000ff40000800000 */
[----:B------:R-:W-:Y:S01]  /*0d20*/  IMAD.MOV.U32 R12, RZ, RZ, R8 ;  /* 0x000000ffff0c7224 */ /* 0x000fe200078e0008 */
[----:B------:R-:W-:Y:S01]  /*0d30*/  MOV R24, 0xd70 ;  /* 0x00000d7000187802 */ /* 0x000fe20000000f00 */
[----:B------:R-:W-:Y:S02]  /*0d40*/  IMAD.MOV.U32 R13, RZ, RZ, R9 ;  /* 0x000000ffff0d7224 */ /* 0x000fe400078e0009 */
[----:B------:R-:W-:-:S07]  /*0d50*/  IMAD.MOV.U32 R14, RZ, RZ, R16 ;  /* 0x000000ffff0e7224 */ /* 0x000fce00078e0010 */
[----:B------:R-:W-:Y:S05]  /*0d60*/  CALL.REL.NOINC `($__internal_1_$__cuda_sm20_div_rn_f64_full) ;  /* 0x0000000000487944 */ /* 0x000fea0003c00000 */
[----:B------:R-:W-:Y:S01]  /*0d70*/  MOV R14, R2 ;  /* 0x00000002000e7202 */ /* 0x000fe20000000f00 */
[----:B------:R-:W-:-:S07]  /*0d80*/  IMAD.MOV.U32 R15, RZ, RZ, R7 ;  /* 0x000000ffff0f7224 */ /* 0x000fce00078e0007 */
.L_x_31:
[----:B------:R-:W0:Y:S01]  /*0d90*/  LDC.64 R8, c[0x0][0x388] ;  /* 0x0000e200ff087b82 */ /* 0x000e220000000a00 */
[--C-:B------:R-:W-:Y:S02]  /*0da0*/  IMAD.IADD R6, R6, 0x1, R3.reuse ;  /* 0x0000000106067824 */ /* 0x100fe400078e0203 */
[----:B------:R-:W-:Y:S02]  /*0db0*/  IMAD.IADD R7, R4, 0x1, R3 ;  /* 0x0000000104077824 */ /* 0x000fe400078e0203 */
[----:B------:R-:W-:Y:S02]  /*0dc0*/  IMAD R6, R3, -0x2, R6 ;  /* 0xfffffffe03067824 */ /* 0x000fe400078e0206 */
[----:B0-----:R-:W-:-:S03]  /*0dd0*/  IMAD.WIDE.U32 R2, R7, 0x8, R8 ;  /* 0x0000000807027825 */ /* 0x001fc600078e0008 */
[----:B------:R-:W-:-:S03]  /*0de0*/  IADD3 R7, PT, PT, R5, R6, RZ ;  /* 0x0000000605077210 */ /* 0x000fc60007ffe0ff */
[----:B------:R-:W2:Y:S02]  /*0df0*/  LDG.E.64 R2, desc[UR4][R2.64] ;  /* 0x0000000402027981 */ /* 0x000ea4000c1e1b00 */
[----:B------:R-:W-:Y:S02]  /*0e00*/  IMAD.WIDE.U32 R6, R7, 0x8, R8 ;  /* 0x0000000807067825 */ /* 0x000fe400078e0008 */
[----:B------:R-:W0:Y:S04]  /*0e10*/  LDC.64 R8, c[0x0][0x390] ;  /* 0x0000e400ff087b82 */ /* 0x000e280000000a00 */
[----:B------:R-:W3:Y:S01]  /*0e20*/  LDG.E.64 R6, desc[UR4][R6.64] ;  /* 0x0000000406067981 */ /* 0x000ee2000c1e1b00 */
[----:B0-----:R-:W-:Y:S01]  /*0e30*/  IMAD.WIDE.U32 R8, R4, 0x8, R8 ;  /* 0x0000000804087825 */ /* 0x001fe200078e0008 */
[----:B--2---:R-:W-:-:S08]  /*0e40*/  DADD R10, -R10, R2 ;  /* 0x000000000a0a7229 */ /* 0x004fd00000000102 */
[----:B---3--:R-:W-:-:S08]  /*0e50*/  DADD R10, R10, R6 ;  /* 0x000000000a0a7229 */ /* 0x008fd00000000006 */
[----:B------:R-:W-:-:S07]  /*0e60*/  DFMA R10, R10, R14, R20 ;  /* 0x0000000e0a0a722b */ /* 0x000fce0000000014 */
[----:B------:R-:W-:Y:S01]  /*0e70*/  STG.E.64 desc[UR4][R8.64], R10 ;  /* 0x0000000a08007986 */ /* 0x000fe2000c101b04 */
[----:B------:R-:W-:Y:S05]  /*0e80*/  EXIT ;  /* 0x000000000000794d */ /* 0x000fea0003800000 */
        .weak           $__internal_1_$__cuda_sm20_div_rn_f64_full
        .type           $__internal_1_$__cuda_sm20_div_rn_f64_full,@function
        .size           $__internal_1_$__cuda_sm20_div_rn_f64_full,(.L_x_39 - $__internal_1_$__cuda_sm20_div_rn_f64_full)
$__internal_1_$__cuda_sm20_div_rn_f64_full:
[----:B------:R-:W-:Y:S01]  /*0e90*/  FSETP.GEU.AND P2, PT, |R13|, 1.469367938527859385e-39, PT ;  /* 0x001000000d00780b */ /* 0x000fe20003f4e200 */
[----:B------:R-:W-:Y:S01]  /*0ea0*/  IMAD.MOV.U32 R16, RZ, RZ, R14 ;  /* 0x000000ffff107224 */ /* 0x000fe200078e000e */
[C---:B------:R-:W-:Y:S01]  /*0eb0*/  FSETP.GEU.AND P0, PT, |R17|.reuse, 1.469367938527859385e-39, PT ;  /* 0x001000001100780b */ /* 0x040fe20003f0e200 */
[----:B------:R-:W-:Y:S01]  /*0ec0*/  IMAD.MOV.U32 R0, RZ, RZ, 0x1ca00000 ;  /* 0x1ca00000ff007424 */ /* 0x000fe200078e00ff */
[----:B------:R-:W-:Y:S01]  /*0ed0*/  LOP3.LUT R15, R17, 0x800fffff, RZ, 0xc0, !PT ;  /* 0x800fffff110f7812 */ /* 0x000fe200078ec0ff */
[----:B------:R-:W-:Y:S01]  /*0ee0*/  IMAD.MOV.U32 R22, RZ, RZ, 0x1 ;  /* 0x00000001ff167424 */ /* 0x000fe200078e00ff */
[----:B------:R-:W-:Y:S01]  /*0ef0*/  LOP3.LUT R2, R13, 0x7ff00000, RZ, 0xc0, !PT ;  /* 0x7ff000000d027812 */ /* 0x000fe200078ec0ff */
[----:B------:R-:W-:Y:S01]  /*0f00*/  BSSY.RECONVERGENT B0, `(.L_x_32) ;  /* 0x0000050000007945 */ /* 0x000fe20003800200 */
[----:B------:R-:W-:Y:S02]  /*0f10*/  LOP3.LUT R15, R15, 0x3ff00000, RZ, 0xfc, !PT ;  /* 0x3ff000000f0f7812 */ /* 0x000fe400078efcff */
[----:B------:R-:W-:-:S03]  /*0f20*/  LOP3.LUT R7, R17, 0x7ff00000, RZ, 0xc0, !PT ;  /* 0x7ff0000011077812 */ /* 0x000fc600078ec0ff */
[----:B------:R-:W-:Y:S02]  /*0f30*/  @!P2 LOP3.LUT R19, R17, 0x7ff00000, RZ, 0xc0, !PT ;  /* 0x7ff000001113a812 */ /* 0x000fe400078ec0ff */
[----:B------:R-:W-:Y:S01]  /*0f40*/  @!P0 DMUL R14, R16, 8.98846567431157953865e+307 ;  /* 0x7fe00000100e8828 */ /* 0x000fe20000000000 */
[C---:B------:R-:W-:Y:S02]  /*0f50*/  ISETP.GE.U32.AND P1, PT, R2.reuse, R7, PT ;  /* 0x000000070200720c */ /* 0x040fe40003f26070 */
[----:B------:R-:W-:Y:S02]  /*0f60*/  @!P2 ISETP.GE.U32.AND P3, PT, R2, R19, PT ;  /* 0x000000130200a20c */ /* 0x000fe40003f66070 */
[C---:B------:R-:W-:Y:S01]  /*0f70*/  SEL R19, R0.reuse, 0x63400000, !P1 ;  /* 0x6340000000137807 */ /* 0x040fe20004800000 */
[----:B------:R-:W0:Y:S01]  /*0f80*/  MUFU.RCP64H R23, R15 ;  /* 0x0000000f00177308 */ /* 0x000e220000001800 */
[----:B------:R-:W-:Y:S02]  /*0f90*/  @!P2 SEL R25, R0, 0x63400000, !P3 ;  /* 0x634000000019a807 */ /* 0x000fe40005800000 */
[----:B------:R-:W-:-:S02]  /*0fa0*/  LOP3.LUT R19, R19, 0x800fffff, R13, 0xf8, !PT ;  /* 0x800fffff13137812 */ /* 0x000fc400078ef80d */
[----:B------:R-:W-:Y:S01]  /*0fb0*/  @!P2 LOP3.LUT R18, R25, 0x80000000, R13, 0xf8, !PT ;  /* 0x800000001912a812 */ /* 0x000fe200078ef80d */
[----:B------:R-:W-:Y:S01]  /*0fc0*/  IMAD.MOV.U32 R25, RZ, RZ, R2 ;  /* 0x000000ffff197224 */ /* 0x000fe200078e0002 */
[----:B------:R-:W-:Y:S02]  /*0fd0*/  @!P2 MOV R26, RZ ;  /* 0x000000ff001aa202 */ /* 0x000fe40000000f00 */
[----:B------:R-:W-:Y:S01]  /*0fe0*/  @!P2 LOP3.LUT R27, R18, 0x100000, RZ, 0xfc, !PT ;  /* 0x00100000121ba812 */ /* 0x000fe200078efcff */
[----:B------:R-:W-:Y:S01]  /*0ff0*/  IMAD.MOV.U32 R18, RZ, RZ, R12 ;  /* 0x000000ffff127224 */ /* 0x000fe200078e000c */
[----:B------:R-:W-:-:S05]  /*1000*/  @!P0 LOP3.LUT R7, R15, 0x7ff00000, RZ, 0xc0, !PT ;  /* 0x7ff000000f078812 */ /* 0x000fca00078ec0ff */
[----:B------:R-:W-:Y:S02]  /*1010*/  @!P2 DFMA R18, R18, 2, -R26 ;  /* 0x400000001212a82b */ /* 0x000fe4000000081a */
[----:B0-----:R-:W-:-:S08]  /*1020*/  DFMA R26, R22, -R14, 1 ;  /* 0x3ff00000161a742b */ /* 0x001fd0000000080e */
[----:B------:R-:W-:Y:S01]  /*1030*/  DFMA R26, R26, R26, R26 ;  /* 0x0000001a1a1a722b */ /* 0x000fe2000000001a */
[----:B------:R-:W-:-:S07]  /*1040*/  @!P2 LOP3.LUT R25, R19, 0x7ff00000, RZ, 0xc0, !PT ;  /* 0x7ff000001319a812 */ /* 0x000fce00078ec0ff */
[----:B------:R-:W-:-:S08]  /*1050*/  DFMA R22, R22, R26, R22 ;  /* 0x0000001a1616722b */ /* 0x000fd00000000016 */
[----:B------:R-:W-:-:S08]  /*1060*/  DFMA R28, R22, -R14, 1 ;  /* 0x3ff00000161c742b */ /* 0x000fd0000000080e */
[----:B------:R-:W-:-:S08]  /*1070*/  DFMA R28, R22, R28, R22 ;  /* 0x0000001c161c722b */ /* 0x000fd00000000016 */
[----:B------:R-:W-:-:S08]  /*1080*/  DMUL R26, R28, R18 ;  /* 0x000000121c1a7228 */ /* 0x000fd00000000000 */
[----:B------:R-:W-:-:S08]  /*1090*/  DFMA R22, R26, -R14, R18 ;  /* 0x8000000e1a16722b */ /* 0x000fd00000000012 */
[----:B------:R-:W-:Y:S01]  /*10a0*/  DFMA R22, R28, R22, R26 ;  /* 0x000000161c16722b */ /* 0x000fe2000000001a */
[----:B------:R-:W-:-:S05]  /*10b0*/  VIADD R26, R25, 0xffffffff ;  /* 0xffffffff191a7836 */ /* 0x000fca0000000000 */
[----:B------:R-:W-:Y:S02]  /*10c0*/  ISETP.GT.U32.AND P0, PT, R26, 0x7feffffe, PT ;  /* 0x7feffffe1a00780c */ /* 0x000fe40003f04070 */
[----:B------:R-:W-:-:S04]  /*10d0*/  IADD3 R26, PT, PT, R7, -0x1, RZ ;  /* 0xffffffff071a7810 */ /* 0x000fc80007ffe0ff */
        /* <DEDUP_REMOVED lines=13> */
[----:B------:R-:W-:-:S06]  /*11b0*/  DFMA R14, R22, -R14, R18 ;  /* 0x8000000e160e722b */ /* 0x000fcc0000000012 */
[----:B------:R-:W-:-:S04]  /*11c0*/  MOV R14, RZ ;  /* 0x000000ff000e7202 */ /* 0x000fc80000000f00 */
[C---:B------:R-:W-:Y:S02]  /*11d0*/  FSETP.NEU.AND P0, PT, R15.reuse, RZ, PT ;  /* 0x000000ff0f00720b */ /* 0x040fe40003f0d000 */
[----:B------:R-:W-:-:S04]  /*11e0*/  LOP3.LUT R17, R15, 0x80000000, R17, 0x48, !PT ;  /* 0x800000000f117812 */ /* 0x000fc800078e4811 */
[----:B------:R-:W-:-:S07]  /*11f0*/  LOP3.LUT R15, R17, R13, RZ, 0xfc, !PT ;  /* 0x0000000d110f7212 */ /* 0x000fce00078efcff */
[----:B------:R-:W-:Y:S05]  /*1200*/  @!P0 BRA `(.L_x_34) ;  /* 0x00000000007c8947 */ /* 0x000fea0003800000 */
[----:B------:R-:W-:Y:S01]  /*1210*/  IMAD.MOV R13, RZ, RZ, -R0 ;  /* 0x000000ffff0d7224 */ /* 0x000fe200078e0a00 */
[----:B------:R-:W-:Y:S01]  /*1220*/  DMUL.RP R14, R22, R14 ;  /* 0x0000000e160e7228 */ /* 0x000fe20000008000 */
[----:B------:R-:W-:Y:S01]  /*1230*/  IMAD.MOV.U32 R12, RZ, RZ, RZ ;  /* 0x000000ffff0c7224 */ /* 0x000fe200078e00ff */
[----:B------:R-:W-:-:S05]  /*1240*/  IADD3 R7, PT, PT, -R0, -0x43300000, RZ ;  /* 0xbcd0000000077810 */ /* 0x000fca0007ffe1ff */
[----:B------:R-:W-:-:S03]  /*1250*/  DFMA R12, R26, -R12, R22 ;  /* 0x8000000c1a0c722b */ /* 0x000fc60000000016 */
[----:B------:R-:W-:-:S07]  /*1260*/  LOP3.LUT R17, R15, R17, RZ, 0x3c, !PT ;  /* 0x000000110f117212 */ /* 0x000fce00078e3cff */
[----:B------:R-:W-:-:S04]  /*1270*/  FSETP.NEU.AND P0, PT, |R13|, R7, PT ;  /* 0x000000070d00720b */ /* 0x000fc80003f0d200 */
[----:B------:R-:W-:Y:S02]  /*1280*/  FSEL R26, R14, R26, !P0 ;  /* 0x0000001a0e1a7208 */ /* 0x000fe40004000000 */
[----:B------:R-:W-:Y:S01]  /*1290*/  FSEL R27, R17, R27, !P0 ;  /* 0x0000001b111b7208 */ /* 0x000fe20004000000 */
[----:B------:R-:W-:Y:S06]  /*12a0*/  BRA `(.L_x_34) ;  /* 0x0000000000547947 */ /* 0x000fec0003800000 */
.L_x_33:
[----:B------:R-:W-:-:S14]  /*12b0*/  DSETP.NAN.AND P0, PT, R12, R12, PT ;  /* 0x0000000c0c00722a */ /* 0x000fdc0003f08000 */
[----:B------:R-:W-:Y:S05]  /*12c0*/  @P0 BRA `(.L_x_35) ;  /* 0x0000000000440947 */ /* 0x000fea0003800000 */
[----:B------:R-:W-:-:S14]  /*12d0*/  DSETP.NAN.AND P0, PT, R16, R16, PT ;  /* 0x000000101000722a */ /* 0x000fdc0003f08000 */
[----:B------:R-:W-:Y:S05]  /*12e0*/  @P0 BRA `(.L_x_36) ;  /* 0x0000000000300947 */ /* 0x000fea0003800000 */
[----:B------:R-:W-:Y:S01]  /*12f0*/  ISETP.NE.AND P0, PT, R25, R7, PT ;  /* 0x000000071900720c */ /* 0x000fe20003f05270 */
[----:B------:R-:W-:Y:S01]  /*1300*/  IMAD.MOV.U32 R26, RZ, RZ, 0x0 ;  /* 0x00000000ff1a7424 */ /* 0x000fe200078e00ff */
[----:B------:R-:W-:-:S11]  /*1310*/  MOV R27, 0xfff80000 ;  /* 0xfff80000001b7802 */ /* 0x000fd60000000f00 */
        /* <DEDUP_REMOVED lines=9> */
.L_x_36:
[----:B------:R-:W-:Y:S02]  /*13b0*/  LOP3.LUT R27, R17, 0x80000, RZ, 0xfc, !PT ;  /* 0x00080000111b7812 */ /* 0x000fe400078efcff */
[----:B------:R-:W-:Y:S01]  /*13c0*/  MOV R26, R16 ;  /* 0x00000010001a7202 */ /* 0x000fe20000000f00 */
[----:B------:R-:W-:Y:S06]  /*13d0*/  BRA `(.L_x_34) ;  /* 0x0000000000087947 */ /* 0x000fec0003800000 */
.L_x_35:
[----:B------:R-:W-:Y:S01]  /*13e0*/  LOP3.LUT R27, R13, 0x80000, RZ, 0xfc, !PT ;  /* 0x000800000d1b7812 */ /* 0x000fe200078efcff */
[----:B------:R-:W-:-:S07]  /*13f0*/  IMAD.MOV.U32 R26, RZ, RZ, R12 ;  /* 0x000000ffff1a7224 */ /* 0x000fce00078e000c */
.L_x_34:
[----:B------:R-:W-:Y:S05]  /*1400*/  BSYNC.RECONVERGENT B0 ;  /* 0x0000000000007941 */ /* 0x000fea0003800200 */
.L_x_32:
[----:B------:R-:W-:Y:S01]  /*1410*/  IMAD.MOV.U32 R25, RZ, RZ, 0x0 ;  /* 0x00000000ff197424 */ /* 0x000fe200078e00ff */
[----:B------:R-:W-:Y:S01]  /*1420*/  MOV R7, R27 ;  /* 0x0000001b00077202 */ /* 0x000fe20000000f00 */
[----:B------:R-:W-:Y:S02]  /*1430*/  IMAD.MOV.U32 R2, RZ, RZ, R26 ;  /* 0x000000ffff027224 */ /* 0x000fe400078e001a */
[----:B------:R-:W-:Y:S05]  /*1440*/  RET.REL.NODEC R24 `(_Z14calcNodeSimplePdS_S_ddddii) ;  /* 0xffffffe818ec7950 */ /* 0x000fea0003c3ffff */
.L_x_37:
        /* <DEDUP_REMOVED lines=11> */
.L_x_39:


//--------------------- .nv.shared._Z8calcNodePdS_S_ddddii --------------------------
	.section	.nv.shared._Z8calcNodePdS_S_ddddii,"aw",@nobits
	.sectionflags	@""
	.align	8
.nv.shared._Z8calcNodePdS_S_ddddii:
	.zero		1824


//--------------------- .nv.shared.reserved.0     --------------------------
	.section	.nv.shared.reserved.0,"aw",@nobits
	.weak		__nv_reservedSMEM_offset_0_alias
	.size		__nv_reservedSMEM_offset_0_alias, 0, 64
	.other		__nv_reservedSMEM_offset_0_alias,@"STO_CUDA_RESERVED_SHARED STV_DEFAULT"
__nv_reservedSMEM_offset_0_alias:
	.zero		0
	.zero		64


//--------------------- .nv.constant0._Z8calcNodePdS_S_ddddii --------------------------
	.section	.nv.constant0._Z8calcNodePdS_S_ddddii,"a",@progbits
	.sectionflags	@""
	.align	4
.nv.constant0._Z8calcNodePdS_S_ddddii:
	.zero		960


//--------------------- .nv.constant0._Z14calcNodeSimplePdS_S_ddddii --------------------------
	.section	.nv.constant0._Z14calcNodeSimplePdS_S_ddddii,"a",@progbits
	.sectionflags	@""
	.align	4
.nv.constant0._Z14calcNodeSimplePdS_S_ddddii:
	.zero		960


//--------------------- SYMBOLS --------------------------

	.type		.nv.reservedSmem.offset0,@object
	.size		.nv.reservedSmem.offset0,0x4
	.type		.nv.reservedSmem.cap,@object
	.size		.nv.reservedSmem.cap,0x4
